//
// Generated by NVIDIA NVVM Compiler
//
// Compiler Build ID: CL-36424714
// Cuda compilation tools, release 13.0, V13.0.88
// Based on NVVM 20.0.0
//

.version 9.0
.target sm_100
.address_size 64

	// .globl	_Z12jrc_cuda_rhoPfPKfPKiS3_f
// _ZZ12jrc_cuda_rhoPfPKfPKiS3_fE17spike_order_chunk has been demoted
// _ZZ12jrc_cuda_rhoPfPKfPKiS3_fE16features_primary has been demoted
// _ZZ12jrc_cuda_rhoPfPKfPKiS3_fE9rho_chunk has been demoted
// _ZZ12jrc_cuda_rhoPfPKfPKiS3_fE8mnComp1_ has been demoted
// _ZZ12jrc_cuda_rhoPfPKfPKiS3_fE6vrDc1_ has been demoted

.visible .entry _Z12jrc_cuda_rhoPfPKfPKiS3_f(
	.param .u64 .ptr .align 1 _Z12jrc_cuda_rhoPfPKfPKiS3_f_param_0,
	.param .u64 .ptr .align 1 _Z12jrc_cuda_rhoPfPKfPKiS3_f_param_1,
	.param .u64 .ptr .align 1 _Z12jrc_cuda_rhoPfPKfPKiS3_f_param_2,
	.param .u64 .ptr .align 1 _Z12jrc_cuda_rhoPfPKfPKiS3_f_param_3,
	.param .f32 _Z12jrc_cuda_rhoPfPKfPKiS3_f_param_4
)
{
	.reg .pred 	%p<183>;
	.reg .b32 	%r<779>;
	.reg .b32 	%f<610>;
	.reg .b64 	%rd<55>;
	.reg .b64 	%fd<4>;
	// demoted variable
	.shared .align 4 .b8 _ZZ12jrc_cuda_rhoPfPKfPKiS3_fE17spike_order_chunk[64];
	// demoted variable
	.shared .align 4 .b8 _ZZ12jrc_cuda_rhoPfPKfPKiS3_fE16features_primary[2880];
	// demoted variable
	.shared .align 4 .b8 _ZZ12jrc_cuda_rhoPfPKfPKiS3_fE9rho_chunk[8192];
	// demoted variable
	.shared .align 4 .b8 _ZZ12jrc_cuda_rhoPfPKfPKiS3_fE8mnComp1_[8192];
	// demoted variable
	.shared .align 4 .b8 _ZZ12jrc_cuda_rhoPfPKfPKiS3_fE6vrDc1_[64];
	ld.param.u64 	%rd3, [_Z12jrc_cuda_rhoPfPKfPKiS3_f_param_0];
	ld.param.u64 	%rd4, [_Z12jrc_cuda_rhoPfPKfPKiS3_f_param_1];
	ld.param.u64 	%rd5, [_Z12jrc_cuda_rhoPfPKfPKiS3_f_param_2];
	ld.param.u64 	%rd6, [_Z12jrc_cuda_rhoPfPKfPKiS3_f_param_3];
	ld.param.f32 	%f160, [_Z12jrc_cuda_rhoPfPKfPKiS3_f_param_4];
	cvta.to.global.u64 	%rd1, %rd4;
	cvta.to.global.u64 	%rd2, %rd5;
	cvta.to.global.u64 	%rd7, %rd6;
	mov.u32 	%r150, %ctaid.x;
	mov.u32 	%r151, %ctaid.y;
	mov.u32 	%r152, %nctaid.x;
	mad.lo.s32 	%r153, %r151, %r152, %r150;
	shl.b32 	%r1, %r153, 4;
	mov.u32 	%r2, %tid.x;
	add.s32 	%r3, %r1, %r2;
	ld.global.u32 	%r4, [%rd7];
	ld.global.u32 	%r5, [%rd7+4];
	ld.global.u32 	%r6, [%rd7+8];
	ld.global.u32 	%r7, [%rd7+12];
	ld.global.u32 	%r154, [%rd7+16];
	setp.ge.s32 	%p1, %r2, %r6;
	shl.b32 	%r155, %r2, 6;
	mov.u32 	%r156, _ZZ12jrc_cuda_rhoPfPKfPKiS3_fE16features_primary;
	add.s32 	%r9, %r156, %r155;
	@%p1 bra 	$L__BB0_48;
	setp.ge.s32 	%p2, %r1, %r4;
	mov.f32 	%f536, 0f00000000;
	@%p2 bra 	$L__BB0_3;
	mad.lo.s32 	%r157, %r1, %r6, %r2;
	mul.wide.s32 	%rd8, %r157, 4;
	add.s64 	%rd9, %rd1, %rd8;
	ld.global.f32 	%f536, [%rd9];
$L__BB0_3:
	st.shared.f32 	[%r9], %f536;
	add.s32 	%r10, %r1, 1;
	setp.lt.s32 	%p3, %r10, %r4;
	@%p3 bra 	$L__BB0_5;
	mov.b32 	%r158, 0;
	st.shared.u32 	[%r9+4], %r158;
	bra.uni 	$L__BB0_6;
$L__BB0_5:
	mad.lo.s32 	%r159, %r10, %r6, %r2;
	mul.wide.s32 	%rd10, %r159, 4;
	add.s64 	%rd11, %rd1, %rd10;
	ld.global.f32 	%f162, [%rd11];
	st.shared.f32 	[%r9+4], %f162;
$L__BB0_6:
	add.s32 	%r11, %r1, 2;
	setp.lt.s32 	%p4, %r11, %r4;
	@%p4 bra 	$L__BB0_8;
	mov.b32 	%r160, 0;
	st.shared.u32 	[%r9+8], %r160;
	bra.uni 	$L__BB0_9;
$L__BB0_8:
	mad.lo.s32 	%r161, %r11, %r6, %r2;
	mul.wide.s32 	%rd12, %r161, 4;
	add.s64 	%rd13, %rd1, %rd12;
	ld.global.f32 	%f163, [%rd13];
	st.shared.f32 	[%r9+8], %f163;
$L__BB0_9:
	add.s32 	%r12, %r1, 3;
	setp.lt.s32 	%p5, %r12, %r4;
	@%p5 bra 	$L__BB0_11;
	mov.b32 	%r162, 0;
	st.shared.u32 	[%r9+12], %r162;
	bra.uni 	$L__BB0_12;
$L__BB0_11:
	mad.lo.s32 	%r163, %r12, %r6, %r2;
	mul.wide.s32 	%rd14, %r163, 4;
	add.s64 	%rd15, %rd1, %rd14;
	ld.global.f32 	%f164, [%rd15];
	st.shared.f32 	[%r9+12], %f164;
$L__BB0_12:
	add.s32 	%r13, %r1, 4;
	setp.lt.s32 	%p6, %r13, %r4;
	@%p6 bra 	$L__BB0_14;
	mov.b32 	%r164, 0;
	st.shared.u32 	[%r9+16], %r164;
	bra.uni 	$L__BB0_15;
$L__BB0_14:
	mad.lo.s32 	%r165, %r13, %r6, %r2;
	mul.wide.s32 	%rd16, %r165, 4;
	add.s64 	%rd17, %rd1, %rd16;
	ld.global.f32 	%f165, [%rd17];
	st.shared.f32 	[%r9+16], %f165;
$L__BB0_15:
	add.s32 	%r14, %r1, 5;
	setp.lt.s32 	%p7, %r14, %r4;
	@%p7 bra 	$L__BB0_17;
	mov.b32 	%r166, 0;
	st.shared.u32 	[%r9+20], %r166;
	bra.uni 	$L__BB0_18;
$L__BB0_17:
	mad.lo.s32 	%r167, %r14, %r6, %r2;
	mul.wide.s32 	%rd18, %r167, 4;
	add.s64 	%rd19, %rd1, %rd18;
	ld.global.f32 	%f166, [%rd19];
	st.shared.f32 	[%r9+20], %f166;
$L__BB0_18:
	add.s32 	%r15, %r1, 6;
	setp.lt.s32 	%p8, %r15, %r4;
	@%p8 bra 	$L__BB0_20;
	mov.b32 	%r168, 0;
	st.shared.u32 	[%r9+24], %r168;
	bra.uni 	$L__BB0_21;
$L__BB0_20:
	mad.lo.s32 	%r169, %r15, %r6, %r2;
	mul.wide.s32 	%rd20, %r169, 4;
	add.s64 	%rd21, %rd1, %rd20;
	ld.global.f32 	%f167, [%rd21];
	st.shared.f32 	[%r9+24], %f167;
$L__BB0_21:
	add.s32 	%r16, %r1, 7;
	setp.lt.s32 	%p9, %r16, %r4;
	@%p9 bra 	$L__BB0_23;
	mov.b32 	%r170, 0;
	st.shared.u32 	[%r9+28], %r170;
	bra.uni 	$L__BB0_24;
$L__BB0_23:
	mad.lo.s32 	%r171, %r16, %r6, %r2;
	mul.wide.s32 	%rd22, %r171, 4;
	add.s64 	%rd23, %rd1, %rd22;
	ld.global.f32 	%f168, [%rd23];
	st.shared.f32 	[%r9+28], %f168;
$L__BB0_24:
	add.s32 	%r17, %r1, 8;
	setp.lt.s32 	%p10, %r17, %r4;
	@%p10 bra 	$L__BB0_26;
	mov.b32 	%r172, 0;
	st.shared.u32 	[%r9+32], %r172;
	bra.uni 	$L__BB0_27;
$L__BB0_26:
	mad.lo.s32 	%r173, %r17, %r6, %r2;
	mul.wide.s32 	%rd24, %r173, 4;
	add.s64 	%rd25, %rd1, %rd24;
	ld.global.f32 	%f169, [%rd25];
	st.shared.f32 	[%r9+32], %f169;
$L__BB0_27:
	add.s32 	%r18, %r1, 9;
	setp.lt.s32 	%p11, %r18, %r4;
	@%p11 bra 	$L__BB0_29;
	mov.b32 	%r174, 0;
	st.shared.u32 	[%r9+36], %r174;
	bra.uni 	$L__BB0_30;
$L__BB0_29:
	mad.lo.s32 	%r175, %r18, %r6, %r2;
	mul.wide.s32 	%rd26, %r175, 4;
	add.s64 	%rd27, %rd1, %rd26;
	ld.global.f32 	%f170, [%rd27];
	st.shared.f32 	[%r9+36], %f170;
$L__BB0_30:
	add.s32 	%r19, %r1, 10;
	setp.lt.s32 	%p12, %r19, %r4;
	@%p12 bra 	$L__BB0_32;
	mov.b32 	%r176, 0;
	st.shared.u32 	[%r9+40], %r176;
	bra.uni 	$L__BB0_33;
$L__BB0_32:
	mad.lo.s32 	%r177, %r19, %r6, %r2;
	mul.wide.s32 	%rd28, %r177, 4;
	add.s64 	%rd29, %rd1, %rd28;
	ld.global.f32 	%f171, [%rd29];
	st.shared.f32 	[%r9+40], %f171;
$L__BB0_33:
	add.s32 	%r20, %r1, 11;
	setp.lt.s32 	%p13, %r20, %r4;
	@%p13 bra 	$L__BB0_35;
	mov.b32 	%r178, 0;
	st.shared.u32 	[%r9+44], %r178;
	bra.uni 	$L__BB0_36;
$L__BB0_35:
	mad.lo.s32 	%r179, %r20, %r6, %r2;
	mul.wide.s32 	%rd30, %r179, 4;
	add.s64 	%rd31, %rd1, %rd30;
	ld.global.f32 	%f172, [%rd31];
	st.shared.f32 	[%r9+44], %f172;
$L__BB0_36:
	add.s32 	%r21, %r1, 12;
	setp.lt.s32 	%p14, %r21, %r4;
	@%p14 bra 	$L__BB0_38;
	mov.b32 	%r180, 0;
	st.shared.u32 	[%r9+48], %r180;
	bra.uni 	$L__BB0_39;
$L__BB0_38:
	mad.lo.s32 	%r181, %r21, %r6, %r2;
	mul.wide.s32 	%rd32, %r181, 4;
	add.s64 	%rd33, %rd1, %rd32;
	ld.global.f32 	%f173, [%rd33];
	st.shared.f32 	[%r9+48], %f173;
$L__BB0_39:
	add.s32 	%r22, %r1, 13;
	setp.lt.s32 	%p15, %r22, %r4;
	@%p15 bra 	$L__BB0_41;
	mov.b32 	%r182, 0;
	st.shared.u32 	[%r9+52], %r182;
	bra.uni 	$L__BB0_42;
$L__BB0_41:
	mad.lo.s32 	%r183, %r22, %r6, %r2;
	mul.wide.s32 	%rd34, %r183, 4;
	add.s64 	%rd35, %rd1, %rd34;
	ld.global.f32 	%f174, [%rd35];
	st.shared.f32 	[%r9+52], %f174;
$L__BB0_42:
	add.s32 	%r23, %r1, 14;
	setp.lt.s32 	%p16, %r23, %r4;
	@%p16 bra 	$L__BB0_44;
	mov.b32 	%r184, 0;
	st.shared.u32 	[%r9+56], %r184;
	bra.uni 	$L__BB0_45;
$L__BB0_44:
	mad.lo.s32 	%r185, %r23, %r6, %r2;
	mul.wide.s32 	%rd36, %r185, 4;
	add.s64 	%rd37, %rd1, %rd36;
	ld.global.f32 	%f175, [%rd37];
	st.shared.f32 	[%r9+56], %f175;
$L__BB0_45:
	add.s32 	%r24, %r1, 15;
	setp.lt.s32 	%p17, %r24, %r4;
	@%p17 bra 	$L__BB0_47;
	mov.b32 	%r186, 0;
	st.shared.u32 	[%r9+60], %r186;
	bra.uni 	$L__BB0_48;
$L__BB0_47:
	mad.lo.s32 	%r187, %r24, %r6, %r2;
	mul.wide.s32 	%rd38, %r187, 4;
	add.s64 	%rd39, %rd1, %rd38;
	ld.global.f32 	%f176, [%rd39];
	st.shared.f32 	[%r9+60], %f176;
$L__BB0_48:
	setp.gt.u32 	%p18, %r2, 15;
	setp.ge.s32 	%p19, %r3, %r4;
	or.pred  	%p20, %p18, %p19;
	@%p20 bra 	$L__BB0_50;
	mul.wide.s32 	%rd40, %r3, 4;
	add.s64 	%rd41, %rd2, %rd40;
	ld.global.u32 	%r188, [%rd41];
	shl.b32 	%r189, %r2, 2;
	mov.u32 	%r190, _ZZ12jrc_cuda_rhoPfPKfPKiS3_fE17spike_order_chunk;
	add.s32 	%r191, %r190, %r189;
	st.shared.u32 	[%r191], %r188;
$L__BB0_50:
	setp.gt.u32 	%p21, %r2, 15;
	mov.u32 	%r193, _ZZ12jrc_cuda_rhoPfPKfPKiS3_fE8mnComp1_;
	add.s32 	%r25, %r193, %r155;
	mov.u32 	%r194, _ZZ12jrc_cuda_rhoPfPKfPKiS3_fE9rho_chunk;
	add.s32 	%r26, %r194, %r155;
	mov.b32 	%r195, 0;
	st.shared.u32 	[%r26], %r195;
	st.shared.u32 	[%r25], %r195;
	st.shared.u32 	[%r26+4], %r195;
	st.shared.u32 	[%r25+4], %r195;
	st.shared.u32 	[%r26+8], %r195;
	st.shared.u32 	[%r25+8], %r195;
	st.shared.u32 	[%r26+12], %r195;
	st.shared.u32 	[%r25+12], %r195;
	st.shared.u32 	[%r26+16], %r195;
	st.shared.u32 	[%r25+16], %r195;
	st.shared.u32 	[%r26+20], %r195;
	st.shared.u32 	[%r25+20], %r195;
	st.shared.u32 	[%r26+24], %r195;
	st.shared.u32 	[%r25+24], %r195;
	st.shared.u32 	[%r26+28], %r195;
	st.shared.u32 	[%r25+28], %r195;
	st.shared.u32 	[%r26+32], %r195;
	st.shared.u32 	[%r25+32], %r195;
	st.shared.u32 	[%r26+36], %r195;
	st.shared.u32 	[%r25+36], %r195;
	st.shared.u32 	[%r26+40], %r195;
	st.shared.u32 	[%r25+40], %r195;
	st.shared.u32 	[%r26+44], %r195;
	st.shared.u32 	[%r25+44], %r195;
	st.shared.u32 	[%r26+48], %r195;
	st.shared.u32 	[%r25+48], %r195;
	st.shared.u32 	[%r26+52], %r195;
	st.shared.u32 	[%r25+52], %r195;
	st.shared.u32 	[%r26+56], %r195;
	st.shared.u32 	[%r25+56], %r195;
	st.shared.u32 	[%r26+60], %r195;
	st.shared.u32 	[%r25+60], %r195;
	setp.ne.s32 	%p22, %r154, 1;
	or.pred  	%p23, %p21, %p22;
	@%p23 bra 	$L__BB0_65;
	setp.lt.s32 	%p24, %r6, 1;
	mov.f32 	%f545, 0f00000000;
	@%p24 bra 	$L__BB0_64;
	mad.lo.s32 	%r27, %r2, -60, %r9;
	add.s32 	%r197, %r6, -1;
	and.b32  	%r28, %r6, 15;
	setp.lt.u32 	%p25, %r197, 15;
	mov.b32 	%r741, 0;
	mov.f32 	%f545, 0f00000000;
	@%p25 bra 	$L__BB0_55;
	and.b32  	%r741, %r6, 2147483632;
	mov.b32 	%r739, 0;
	mov.f32 	%f545, 0f00000000;
$L__BB0_54:
	.pragma "nounroll";
	shl.b32 	%r199, %r739, 6;
	add.s32 	%r200, %r27, %r199;
	ld.shared.f32 	%f181, [%r200];
	fma.rn.f32 	%f182, %f181, %f181, %f545;
	ld.shared.f32 	%f183, [%r200+64];
	fma.rn.f32 	%f184, %f183, %f183, %f182;
	ld.shared.f32 	%f185, [%r200+128];
	fma.rn.f32 	%f186, %f185, %f185, %f184;
	ld.shared.f32 	%f187, [%r200+192];
	fma.rn.f32 	%f188, %f187, %f187, %f186;
	ld.shared.f32 	%f189, [%r200+256];
	fma.rn.f32 	%f190, %f189, %f189, %f188;
	ld.shared.f32 	%f191, [%r200+320];
	fma.rn.f32 	%f192, %f191, %f191, %f190;
	ld.shared.f32 	%f193, [%r200+384];
	fma.rn.f32 	%f194, %f193, %f193, %f192;
	ld.shared.f32 	%f195, [%r200+448];
	fma.rn.f32 	%f196, %f195, %f195, %f194;
	ld.shared.f32 	%f197, [%r200+512];
	fma.rn.f32 	%f198, %f197, %f197, %f196;
	ld.shared.f32 	%f199, [%r200+576];
	fma.rn.f32 	%f200, %f199, %f199, %f198;
	ld.shared.f32 	%f201, [%r200+640];
	fma.rn.f32 	%f202, %f201, %f201, %f200;
	ld.shared.f32 	%f203, [%r200+704];
	fma.rn.f32 	%f204, %f203, %f203, %f202;
	ld.shared.f32 	%f205, [%r200+768];
	fma.rn.f32 	%f206, %f205, %f205, %f204;
	ld.shared.f32 	%f207, [%r200+832];
	fma.rn.f32 	%f208, %f207, %f207, %f206;
	ld.shared.f32 	%f209, [%r200+896];
	fma.rn.f32 	%f210, %f209, %f209, %f208;
	ld.shared.f32 	%f211, [%r200+960];
	fma.rn.f32 	%f545, %f211, %f211, %f210;
	add.s32 	%r739, %r739, 16;
	setp.ne.s32 	%p26, %r739, %r741;
	@%p26 bra 	$L__BB0_54;
$L__BB0_55:
	setp.eq.s32 	%p27, %r28, 0;
	@%p27 bra 	$L__BB0_64;
	and.b32  	%r33, %r6, 7;
	setp.lt.u32 	%p28, %r28, 8;
	@%p28 bra 	$L__BB0_58;
	shl.b32 	%r201, %r741, 6;
	add.s32 	%r202, %r27, %r201;
	ld.shared.f32 	%f213, [%r202];
	fma.rn.f32 	%f214, %f213, %f213, %f545;
	ld.shared.f32 	%f215, [%r202+64];
	fma.rn.f32 	%f216, %f215, %f215, %f214;
	ld.shared.f32 	%f217, [%r202+128];
	fma.rn.f32 	%f218, %f217, %f217, %f216;
	ld.shared.f32 	%f219, [%r202+192];
	fma.rn.f32 	%f220, %f219, %f219, %f218;
	ld.shared.f32 	%f221, [%r202+256];
	fma.rn.f32 	%f222, %f221, %f221, %f220;
	ld.shared.f32 	%f223, [%r202+320];
	fma.rn.f32 	%f224, %f223, %f223, %f222;
	ld.shared.f32 	%f225, [%r202+384];
	fma.rn.f32 	%f226, %f225, %f225, %f224;
	ld.shared.f32 	%f227, [%r202+448];
	fma.rn.f32 	%f545, %f227, %f227, %f226;
	add.s32 	%r741, %r741, 8;
$L__BB0_58:
	setp.eq.s32 	%p29, %r33, 0;
	@%p29 bra 	$L__BB0_64;
	and.b32  	%r36, %r6, 3;
	setp.lt.u32 	%p30, %r33, 4;
	@%p30 bra 	$L__BB0_61;
	shl.b32 	%r203, %r741, 6;
	add.s32 	%r204, %r27, %r203;
	ld.shared.f32 	%f229, [%r204];
	fma.rn.f32 	%f230, %f229, %f229, %f545;
	ld.shared.f32 	%f231, [%r204+64];
	fma.rn.f32 	%f232, %f231, %f231, %f230;
	ld.shared.f32 	%f233, [%r204+128];
	fma.rn.f32 	%f234, %f233, %f233, %f232;
	ld.shared.f32 	%f235, [%r204+192];
	fma.rn.f32 	%f545, %f235, %f235, %f234;
	add.s32 	%r741, %r741, 4;
$L__BB0_61:
	setp.eq.s32 	%p31, %r36, 0;
	@%p31 bra 	$L__BB0_64;
	mov.b32 	%r744, 0;
$L__BB0_63:
	.pragma "nounroll";
	shl.b32 	%r206, %r741, 6;
	add.s32 	%r207, %r27, %r206;
	ld.shared.f32 	%f236, [%r207];
	fma.rn.f32 	%f545, %f236, %f236, %f545;
	add.s32 	%r741, %r741, 1;
	add.s32 	%r744, %r744, 1;
	setp.ne.s32 	%p32, %r744, %r36;
	@%p32 bra 	$L__BB0_63;
$L__BB0_64:
	mul.f32 	%f237, %f160, %f545;
	shl.b32 	%r208, %r2, 2;
	mov.u32 	%r209, _ZZ12jrc_cuda_rhoPfPKfPKiS3_fE6vrDc1_;
	add.s32 	%r210, %r209, %r208;
	st.shared.f32 	[%r210], %f237;
$L__BB0_65:
	bar.sync 	0;
	setp.ge.s32 	%p33, %r2, %r5;
	@%p33 bra 	$L__BB0_273;
	mov.u32 	%r43, %ntid.x;
	setp.gt.s32 	%p34, %r6, 0;
	@%p34 bra 	$L__BB0_117;
	ld.shared.u32 	%r44, [_ZZ12jrc_cuda_rhoPfPKfPKiS3_fE17spike_order_chunk];
	ld.shared.f32 	%f16, [_ZZ12jrc_cuda_rhoPfPKfPKiS3_fE6vrDc1_];
	ld.shared.u32 	%r45, [_ZZ12jrc_cuda_rhoPfPKfPKiS3_fE17spike_order_chunk+4];
	ld.shared.f32 	%f17, [_ZZ12jrc_cuda_rhoPfPKfPKiS3_fE6vrDc1_+4];
	ld.shared.u32 	%r46, [_ZZ12jrc_cuda_rhoPfPKfPKiS3_fE17spike_order_chunk+8];
	ld.shared.f32 	%f18, [_ZZ12jrc_cuda_rhoPfPKfPKiS3_fE6vrDc1_+8];
	ld.shared.u32 	%r47, [_ZZ12jrc_cuda_rhoPfPKfPKiS3_fE17spike_order_chunk+12];
	ld.shared.f32 	%f19, [_ZZ12jrc_cuda_rhoPfPKfPKiS3_fE6vrDc1_+12];
	ld.shared.u32 	%r48, [_ZZ12jrc_cuda_rhoPfPKfPKiS3_fE17spike_order_chunk+16];
	ld.shared.f32 	%f20, [_ZZ12jrc_cuda_rhoPfPKfPKiS3_fE6vrDc1_+16];
	ld.shared.u32 	%r49, [_ZZ12jrc_cuda_rhoPfPKfPKiS3_fE17spike_order_chunk+20];
	ld.shared.f32 	%f21, [_ZZ12jrc_cuda_rhoPfPKfPKiS3_fE6vrDc1_+20];
	ld.shared.u32 	%r50, [_ZZ12jrc_cuda_rhoPfPKfPKiS3_fE17spike_order_chunk+24];
	ld.shared.f32 	%f22, [_ZZ12jrc_cuda_rhoPfPKfPKiS3_fE6vrDc1_+24];
	ld.shared.u32 	%r51, [_ZZ12jrc_cuda_rhoPfPKfPKiS3_fE17spike_order_chunk+28];
	ld.shared.f32 	%f23, [_ZZ12jrc_cuda_rhoPfPKfPKiS3_fE6vrDc1_+28];
	ld.shared.u32 	%r52, [_ZZ12jrc_cuda_rhoPfPKfPKiS3_fE17spike_order_chunk+32];
	ld.shared.f32 	%f24, [_ZZ12jrc_cuda_rhoPfPKfPKiS3_fE6vrDc1_+32];
	ld.shared.u32 	%r53, [_ZZ12jrc_cuda_rhoPfPKfPKiS3_fE17spike_order_chunk+36];
	ld.shared.f32 	%f25, [_ZZ12jrc_cuda_rhoPfPKfPKiS3_fE6vrDc1_+36];
	ld.shared.u32 	%r54, [_ZZ12jrc_cuda_rhoPfPKfPKiS3_fE17spike_order_chunk+40];
	ld.shared.f32 	%f26, [_ZZ12jrc_cuda_rhoPfPKfPKiS3_fE6vrDc1_+40];
	ld.shared.u32 	%r55, [_ZZ12jrc_cuda_rhoPfPKfPKiS3_fE17spike_order_chunk+44];
	ld.shared.f32 	%f27, [_ZZ12jrc_cuda_rhoPfPKfPKiS3_fE6vrDc1_+44];
	ld.shared.u32 	%r56, [_ZZ12jrc_cuda_rhoPfPKfPKiS3_fE17spike_order_chunk+48];
	ld.shared.f32 	%f28, [_ZZ12jrc_cuda_rhoPfPKfPKiS3_fE6vrDc1_+48];
	ld.shared.u32 	%r57, [_ZZ12jrc_cuda_rhoPfPKfPKiS3_fE17spike_order_chunk+52];
	ld.shared.f32 	%f29, [_ZZ12jrc_cuda_rhoPfPKfPKiS3_fE6vrDc1_+52];
	ld.shared.u32 	%r58, [_ZZ12jrc_cuda_rhoPfPKfPKiS3_fE17spike_order_chunk+56];
	ld.shared.f32 	%f30, [_ZZ12jrc_cuda_rhoPfPKfPKiS3_fE6vrDc1_+56];
	ld.shared.u32 	%r59, [_ZZ12jrc_cuda_rhoPfPKfPKiS3_fE17spike_order_chunk+60];
	ld.shared.f32 	%f31, [_ZZ12jrc_cuda_rhoPfPKfPKiS3_fE6vrDc1_+60];
	mov.u32 	%r751, %r2;
$L__BB0_68:
	setp.ne.s32 	%p35, %r154, 0;
	mul.wide.s32 	%rd42, %r751, 4;
	add.s64 	%rd43, %rd2, %rd42;
	ld.global.u32 	%r92, [%rd43];
	@%p35 bra 	$L__BB0_224;
	sub.s32 	%r307, %r44, %r92;
	abs.s32 	%r308, %r307;
	setp.gt.s32 	%p68, %r308, %r7;
	@%p68 bra 	$L__BB0_72;
	setp.ltu.f32 	%p69, %f160, 0f00000000;
	ld.shared.u32 	%r309, [%r25];
	add.s32 	%r310, %r309, 1;
	st.shared.u32 	[%r25], %r310;
	@%p69 bra 	$L__BB0_72;
	ld.shared.u32 	%r311, [%r26];
	add.s32 	%r312, %r311, 1;
	st.shared.u32 	[%r26], %r312;
$L__BB0_72:
	sub.s32 	%r313, %r45, %r92;
	abs.s32 	%r314, %r313;
	setp.gt.s32 	%p70, %r314, %r7;
	@%p70 bra 	$L__BB0_75;
	setp.ltu.f32 	%p71, %f160, 0f00000000;
	ld.shared.u32 	%r315, [%r25+4];
	add.s32 	%r316, %r315, 1;
	st.shared.u32 	[%r25+4], %r316;
	@%p71 bra 	$L__BB0_75;
	ld.shared.u32 	%r317, [%r26+4];
	add.s32 	%r318, %r317, 1;
	st.shared.u32 	[%r26+4], %r318;
$L__BB0_75:
	sub.s32 	%r319, %r46, %r92;
	abs.s32 	%r320, %r319;
	setp.gt.s32 	%p72, %r320, %r7;
	@%p72 bra 	$L__BB0_78;
	setp.ltu.f32 	%p73, %f160, 0f00000000;
	ld.shared.u32 	%r321, [%r25+8];
	add.s32 	%r322, %r321, 1;
	st.shared.u32 	[%r25+8], %r322;
	@%p73 bra 	$L__BB0_78;
	ld.shared.u32 	%r323, [%r26+8];
	add.s32 	%r324, %r323, 1;
	st.shared.u32 	[%r26+8], %r324;
$L__BB0_78:
	sub.s32 	%r325, %r47, %r92;
	abs.s32 	%r326, %r325;
	setp.gt.s32 	%p74, %r326, %r7;
	@%p74 bra 	$L__BB0_81;
	setp.ltu.f32 	%p75, %f160, 0f00000000;
	ld.shared.u32 	%r327, [%r25+12];
	add.s32 	%r328, %r327, 1;
	st.shared.u32 	[%r25+12], %r328;
	@%p75 bra 	$L__BB0_81;
	ld.shared.u32 	%r329, [%r26+12];
	add.s32 	%r330, %r329, 1;
	st.shared.u32 	[%r26+12], %r330;
$L__BB0_81:
	sub.s32 	%r331, %r48, %r92;
	abs.s32 	%r332, %r331;
	setp.gt.s32 	%p76, %r332, %r7;
	@%p76 bra 	$L__BB0_84;
	setp.ltu.f32 	%p77, %f160, 0f00000000;
	ld.shared.u32 	%r333, [%r25+16];
	add.s32 	%r334, %r333, 1;
	st.shared.u32 	[%r25+16], %r334;
	@%p77 bra 	$L__BB0_84;
	ld.shared.u32 	%r335, [%r26+16];
	add.s32 	%r336, %r335, 1;
	st.shared.u32 	[%r26+16], %r336;
$L__BB0_84:
	sub.s32 	%r337, %r49, %r92;
	abs.s32 	%r338, %r337;
	setp.gt.s32 	%p78, %r338, %r7;
	@%p78 bra 	$L__BB0_87;
	setp.ltu.f32 	%p79, %f160, 0f00000000;
	ld.shared.u32 	%r339, [%r25+20];
	add.s32 	%r340, %r339, 1;
	st.shared.u32 	[%r25+20], %r340;
	@%p79 bra 	$L__BB0_87;
	ld.shared.u32 	%r341, [%r26+20];
	add.s32 	%r342, %r341, 1;
	st.shared.u32 	[%r26+20], %r342;
$L__BB0_87:
	sub.s32 	%r343, %r50, %r92;
	abs.s32 	%r344, %r343;
	setp.gt.s32 	%p80, %r344, %r7;
	@%p80 bra 	$L__BB0_90;
	setp.ltu.f32 	%p81, %f160, 0f00000000;
	ld.shared.u32 	%r345, [%r25+24];
	add.s32 	%r346, %r345, 1;
	st.shared.u32 	[%r25+24], %r346;
	@%p81 bra 	$L__BB0_90;
	ld.shared.u32 	%r347, [%r26+24];
	add.s32 	%r348, %r347, 1;
	st.shared.u32 	[%r26+24], %r348;
$L__BB0_90:
	sub.s32 	%r349, %r51, %r92;
	abs.s32 	%r350, %r349;
	setp.gt.s32 	%p82, %r350, %r7;
	@%p82 bra 	$L__BB0_93;
	setp.ltu.f32 	%p83, %f160, 0f00000000;
	ld.shared.u32 	%r351, [%r25+28];
	add.s32 	%r352, %r351, 1;
	st.shared.u32 	[%r25+28], %r352;
	@%p83 bra 	$L__BB0_93;
	ld.shared.u32 	%r353, [%r26+28];
	add.s32 	%r354, %r353, 1;
	st.shared.u32 	[%r26+28], %r354;
$L__BB0_93:
	sub.s32 	%r355, %r52, %r92;
	abs.s32 	%r356, %r355;
	setp.gt.s32 	%p84, %r356, %r7;
	@%p84 bra 	$L__BB0_96;
	setp.ltu.f32 	%p85, %f160, 0f00000000;
	ld.shared.u32 	%r357, [%r25+32];
	add.s32 	%r358, %r357, 1;
	st.shared.u32 	[%r25+32], %r358;
	@%p85 bra 	$L__BB0_96;
	ld.shared.u32 	%r359, [%r26+32];
	add.s32 	%r360, %r359, 1;
	st.shared.u32 	[%r26+32], %r360;
$L__BB0_96:
	sub.s32 	%r361, %r53, %r92;
	abs.s32 	%r362, %r361;
	setp.gt.s32 	%p86, %r362, %r7;
	@%p86 bra 	$L__BB0_99;
	setp.ltu.f32 	%p87, %f160, 0f00000000;
	ld.shared.u32 	%r363, [%r25+36];
	add.s32 	%r364, %r363, 1;
	st.shared.u32 	[%r25+36], %r364;
	@%p87 bra 	$L__BB0_99;
	ld.shared.u32 	%r365, [%r26+36];
	add.s32 	%r366, %r365, 1;
	st.shared.u32 	[%r26+36], %r366;
$L__BB0_99:
	sub.s32 	%r367, %r54, %r92;
	abs.s32 	%r368, %r367;
	setp.gt.s32 	%p88, %r368, %r7;
	@%p88 bra 	$L__BB0_102;
	setp.ltu.f32 	%p89, %f160, 0f00000000;
	ld.shared.u32 	%r369, [%r25+40];
	add.s32 	%r370, %r369, 1;
	st.shared.u32 	[%r25+40], %r370;
	@%p89 bra 	$L__BB0_102;
	ld.shared.u32 	%r371, [%r26+40];
	add.s32 	%r372, %r371, 1;
	st.shared.u32 	[%r26+40], %r372;
$L__BB0_102:
	sub.s32 	%r373, %r55, %r92;
	abs.s32 	%r374, %r373;
	setp.gt.s32 	%p90, %r374, %r7;
	@%p90 bra 	$L__BB0_105;
	setp.ltu.f32 	%p91, %f160, 0f00000000;
	ld.shared.u32 	%r375, [%r25+44];
	add.s32 	%r376, %r375, 1;
	st.shared.u32 	[%r25+44], %r376;
	@%p91 bra 	$L__BB0_105;
	ld.shared.u32 	%r377, [%r26+44];
	add.s32 	%r378, %r377, 1;
	st.shared.u32 	[%r26+44], %r378;
$L__BB0_105:
	sub.s32 	%r379, %r56, %r92;
	abs.s32 	%r380, %r379;
	setp.gt.s32 	%p92, %r380, %r7;
	@%p92 bra 	$L__BB0_108;
	setp.ltu.f32 	%p93, %f160, 0f00000000;
	ld.shared.u32 	%r381, [%r25+48];
	add.s32 	%r382, %r381, 1;
	st.shared.u32 	[%r25+48], %r382;
	@%p93 bra 	$L__BB0_108;
	ld.shared.u32 	%r383, [%r26+48];
	add.s32 	%r384, %r383, 1;
	st.shared.u32 	[%r26+48], %r384;
$L__BB0_108:
	sub.s32 	%r385, %r57, %r92;
	abs.s32 	%r386, %r385;
	setp.gt.s32 	%p94, %r386, %r7;
	@%p94 bra 	$L__BB0_111;
	setp.ltu.f32 	%p95, %f160, 0f00000000;
	ld.shared.u32 	%r387, [%r25+52];
	add.s32 	%r388, %r387, 1;
	st.shared.u32 	[%r25+52], %r388;
	@%p95 bra 	$L__BB0_111;
	ld.shared.u32 	%r389, [%r26+52];
	add.s32 	%r390, %r389, 1;
	st.shared.u32 	[%r26+52], %r390;
$L__BB0_111:
	sub.s32 	%r391, %r58, %r92;
	abs.s32 	%r392, %r391;
	setp.gt.s32 	%p96, %r392, %r7;
	@%p96 bra 	$L__BB0_114;
	setp.ltu.f32 	%p97, %f160, 0f00000000;
	ld.shared.u32 	%r393, [%r25+56];
	add.s32 	%r394, %r393, 1;
	st.shared.u32 	[%r25+56], %r394;
	@%p97 bra 	$L__BB0_114;
	ld.shared.u32 	%r395, [%r26+56];
	add.s32 	%r396, %r395, 1;
	st.shared.u32 	[%r26+56], %r396;
$L__BB0_114:
	sub.s32 	%r397, %r59, %r92;
	abs.s32 	%r398, %r397;
	setp.gt.s32 	%p98, %r398, %r7;
	@%p98 bra 	$L__BB0_272;
	setp.ltu.f32 	%p99, %f160, 0f00000000;
	ld.shared.u32 	%r399, [%r25+60];
	add.s32 	%r400, %r399, 1;
	st.shared.u32 	[%r25+60], %r400;
	@%p99 bra 	$L__BB0_272;
	ld.shared.u32 	%r401, [%r26+60];
	add.s32 	%r402, %r401, 1;
	st.shared.u32 	[%r26+60], %r402;
	bra.uni 	$L__BB0_272;
$L__BB0_117:
	and.b32  	%r60, %r6, 2147483644;
	ld.shared.u32 	%r61, [_ZZ12jrc_cuda_rhoPfPKfPKiS3_fE17spike_order_chunk];
	ld.shared.f32 	%f32, [_ZZ12jrc_cuda_rhoPfPKfPKiS3_fE6vrDc1_];
	ld.shared.u32 	%r62, [_ZZ12jrc_cuda_rhoPfPKfPKiS3_fE17spike_order_chunk+4];
	ld.shared.f32 	%f33, [_ZZ12jrc_cuda_rhoPfPKfPKiS3_fE6vrDc1_+4];
	ld.shared.u32 	%r63, [_ZZ12jrc_cuda_rhoPfPKfPKiS3_fE17spike_order_chunk+8];
	ld.shared.f32 	%f34, [_ZZ12jrc_cuda_rhoPfPKfPKiS3_fE6vrDc1_+8];
	ld.shared.u32 	%r64, [_ZZ12jrc_cuda_rhoPfPKfPKiS3_fE17spike_order_chunk+12];
	ld.shared.f32 	%f35, [_ZZ12jrc_cuda_rhoPfPKfPKiS3_fE6vrDc1_+12];
	ld.shared.u32 	%r65, [_ZZ12jrc_cuda_rhoPfPKfPKiS3_fE17spike_order_chunk+16];
	ld.shared.f32 	%f36, [_ZZ12jrc_cuda_rhoPfPKfPKiS3_fE6vrDc1_+16];
	ld.shared.u32 	%r66, [_ZZ12jrc_cuda_rhoPfPKfPKiS3_fE17spike_order_chunk+20];
	ld.shared.f32 	%f37, [_ZZ12jrc_cuda_rhoPfPKfPKiS3_fE6vrDc1_+20];
	ld.shared.u32 	%r67, [_ZZ12jrc_cuda_rhoPfPKfPKiS3_fE17spike_order_chunk+24];
	ld.shared.f32 	%f38, [_ZZ12jrc_cuda_rhoPfPKfPKiS3_fE6vrDc1_+24];
	ld.shared.u32 	%r68, [_ZZ12jrc_cuda_rhoPfPKfPKiS3_fE17spike_order_chunk+28];
	ld.shared.f32 	%f39, [_ZZ12jrc_cuda_rhoPfPKfPKiS3_fE6vrDc1_+28];
	ld.shared.u32 	%r69, [_ZZ12jrc_cuda_rhoPfPKfPKiS3_fE17spike_order_chunk+32];
	ld.shared.f32 	%f40, [_ZZ12jrc_cuda_rhoPfPKfPKiS3_fE6vrDc1_+32];
	ld.shared.u32 	%r70, [_ZZ12jrc_cuda_rhoPfPKfPKiS3_fE17spike_order_chunk+36];
	ld.shared.f32 	%f41, [_ZZ12jrc_cuda_rhoPfPKfPKiS3_fE6vrDc1_+36];
	ld.shared.u32 	%r71, [_ZZ12jrc_cuda_rhoPfPKfPKiS3_fE17spike_order_chunk+40];
	ld.shared.f32 	%f42, [_ZZ12jrc_cuda_rhoPfPKfPKiS3_fE6vrDc1_+40];
	ld.shared.u32 	%r72, [_ZZ12jrc_cuda_rhoPfPKfPKiS3_fE17spike_order_chunk+44];
	ld.shared.f32 	%f43, [_ZZ12jrc_cuda_rhoPfPKfPKiS3_fE6vrDc1_+44];
	ld.shared.u32 	%r73, [_ZZ12jrc_cuda_rhoPfPKfPKiS3_fE17spike_order_chunk+48];
	ld.shared.f32 	%f44, [_ZZ12jrc_cuda_rhoPfPKfPKiS3_fE6vrDc1_+48];
	ld.shared.u32 	%r74, [_ZZ12jrc_cuda_rhoPfPKfPKiS3_fE17spike_order_chunk+52];
	ld.shared.f32 	%f45, [_ZZ12jrc_cuda_rhoPfPKfPKiS3_fE6vrDc1_+52];
	ld.shared.u32 	%r75, [_ZZ12jrc_cuda_rhoPfPKfPKiS3_fE17spike_order_chunk+56];
	ld.shared.f32 	%f46, [_ZZ12jrc_cuda_rhoPfPKfPKiS3_fE6vrDc1_+56];
	ld.shared.u32 	%r76, [_ZZ12jrc_cuda_rhoPfPKfPKiS3_fE17spike_order_chunk+60];
	ld.shared.f32 	%f47, [_ZZ12jrc_cuda_rhoPfPKfPKiS3_fE6vrDc1_+60];
	neg.s32 	%r77, %r60;
	mov.u32 	%r745, %r2;
$L__BB0_118:
	add.s32 	%r404, %r6, -1;
	setp.lt.u32 	%p101, %r404, 3;
	mul.wide.s32 	%rd44, %r745, 4;
	add.s64 	%rd45, %rd2, %rd44;
	ld.global.u32 	%r79, [%rd45];
	mul.lo.s32 	%r80, %r745, %r6;
	mov.b32 	%r750, 0;
	mov.f32 	%f594, 0f00000000;
	mov.f32 	%f595, %f594;
	mov.f32 	%f596, %f594;
	mov.f32 	%f597, %f594;
	mov.f32 	%f598, %f594;
	mov.f32 	%f599, %f594;
	mov.f32 	%f600, %f594;
	mov.f32 	%f601, %f594;
	mov.f32 	%f602, %f594;
	mov.f32 	%f603, %f594;
	mov.f32 	%f604, %f594;
	mov.f32 	%f605, %f594;
	mov.f32 	%f606, %f594;
	mov.f32 	%f607, %f594;
	mov.f32 	%f608, %f594;
	mov.f32 	%f609, %f594;
	@%p101 bra 	$L__BB0_121;
	mov.u32 	%r406, _ZZ12jrc_cuda_rhoPfPKfPKiS3_fE16features_primary;
	add.s32 	%r746, %r406, 128;
	mov.f32 	%f594, 0f00000000;
	mov.u32 	%r747, %r80;
	mov.u32 	%r748, %r77;
$L__BB0_120:
	.pragma "nounroll";
	mul.wide.s32 	%rd46, %r747, 4;
	add.s64 	%rd47, %rd1, %rd46;
	ld.global.f32 	%f240, [%rd47];
	ld.shared.f32 	%f241, [%r746+-128];
	sub.f32 	%f242, %f240, %f241;
	fma.rn.f32 	%f243, %f242, %f242, %f609;
	ld.shared.f32 	%f244, [%r746+-124];
	sub.f32 	%f245, %f240, %f244;
	fma.rn.f32 	%f246, %f245, %f245, %f608;
	ld.shared.f32 	%f247, [%r746+-120];
	sub.f32 	%f248, %f240, %f247;
	fma.rn.f32 	%f249, %f248, %f248, %f607;
	ld.shared.f32 	%f250, [%r746+-116];
	sub.f32 	%f251, %f240, %f250;
	fma.rn.f32 	%f252, %f251, %f251, %f606;
	ld.shared.f32 	%f253, [%r746+-112];
	sub.f32 	%f254, %f240, %f253;
	fma.rn.f32 	%f255, %f254, %f254, %f605;
	ld.shared.f32 	%f256, [%r746+-108];
	sub.f32 	%f257, %f240, %f256;
	fma.rn.f32 	%f258, %f257, %f257, %f604;
	ld.shared.f32 	%f259, [%r746+-104];
	sub.f32 	%f260, %f240, %f259;
	fma.rn.f32 	%f261, %f260, %f260, %f603;
	ld.shared.f32 	%f262, [%r746+-100];
	sub.f32 	%f263, %f240, %f262;
	fma.rn.f32 	%f264, %f263, %f263, %f602;
	ld.shared.f32 	%f265, [%r746+-96];
	sub.f32 	%f266, %f240, %f265;
	fma.rn.f32 	%f267, %f266, %f266, %f601;
	ld.shared.f32 	%f268, [%r746+-92];
	sub.f32 	%f269, %f240, %f268;
	fma.rn.f32 	%f270, %f269, %f269, %f600;
	ld.shared.f32 	%f271, [%r746+-88];
	sub.f32 	%f272, %f240, %f271;
	fma.rn.f32 	%f273, %f272, %f272, %f599;
	ld.shared.f32 	%f274, [%r746+-84];
	sub.f32 	%f275, %f240, %f274;
	fma.rn.f32 	%f276, %f275, %f275, %f598;
	ld.shared.f32 	%f277, [%r746+-80];
	sub.f32 	%f278, %f240, %f277;
	fma.rn.f32 	%f279, %f278, %f278, %f597;
	ld.shared.f32 	%f280, [%r746+-76];
	sub.f32 	%f281, %f240, %f280;
	fma.rn.f32 	%f282, %f281, %f281, %f596;
	ld.shared.f32 	%f283, [%r746+-72];
	sub.f32 	%f284, %f240, %f283;
	fma.rn.f32 	%f285, %f284, %f284, %f595;
	ld.shared.f32 	%f286, [%r746+-68];
	sub.f32 	%f287, %f240, %f286;
	fma.rn.f32 	%f288, %f287, %f287, %f594;
	ld.global.f32 	%f289, [%rd47+4];
	ld.shared.f32 	%f290, [%r746+-64];
	sub.f32 	%f291, %f289, %f290;
	fma.rn.f32 	%f292, %f291, %f291, %f243;
	ld.shared.f32 	%f293, [%r746+-60];
	sub.f32 	%f294, %f289, %f293;
	fma.rn.f32 	%f295, %f294, %f294, %f246;
	ld.shared.f32 	%f296, [%r746+-56];
	sub.f32 	%f297, %f289, %f296;
	fma.rn.f32 	%f298, %f297, %f297, %f249;
	ld.shared.f32 	%f299, [%r746+-52];
	sub.f32 	%f300, %f289, %f299;
	fma.rn.f32 	%f301, %f300, %f300, %f252;
	ld.shared.f32 	%f302, [%r746+-48];
	sub.f32 	%f303, %f289, %f302;
	fma.rn.f32 	%f304, %f303, %f303, %f255;
	ld.shared.f32 	%f305, [%r746+-44];
	sub.f32 	%f306, %f289, %f305;
	fma.rn.f32 	%f307, %f306, %f306, %f258;
	ld.shared.f32 	%f308, [%r746+-40];
	sub.f32 	%f309, %f289, %f308;
	fma.rn.f32 	%f310, %f309, %f309, %f261;
	ld.shared.f32 	%f311, [%r746+-36];
	sub.f32 	%f312, %f289, %f311;
	fma.rn.f32 	%f313, %f312, %f312, %f264;
	ld.shared.f32 	%f314, [%r746+-32];
	sub.f32 	%f315, %f289, %f314;
	fma.rn.f32 	%f316, %f315, %f315, %f267;
	ld.shared.f32 	%f317, [%r746+-28];
	sub.f32 	%f318, %f289, %f317;
	fma.rn.f32 	%f319, %f318, %f318, %f270;
	ld.shared.f32 	%f320, [%r746+-24];
	sub.f32 	%f321, %f289, %f320;
	fma.rn.f32 	%f322, %f321, %f321, %f273;
	ld.shared.f32 	%f323, [%r746+-20];
	sub.f32 	%f324, %f289, %f323;
	fma.rn.f32 	%f325, %f324, %f324, %f276;
	ld.shared.f32 	%f326, [%r746+-16];
	sub.f32 	%f327, %f289, %f326;
	fma.rn.f32 	%f328, %f327, %f327, %f279;
	ld.shared.f32 	%f329, [%r746+-12];
	sub.f32 	%f330, %f289, %f329;
	fma.rn.f32 	%f331, %f330, %f330, %f282;
	ld.shared.f32 	%f332, [%r746+-8];
	sub.f32 	%f333, %f289, %f332;
	fma.rn.f32 	%f334, %f333, %f333, %f285;
	ld.shared.f32 	%f335, [%r746+-4];
	sub.f32 	%f336, %f289, %f335;
	fma.rn.f32 	%f337, %f336, %f336, %f288;
	ld.global.f32 	%f338, [%rd47+8];
	ld.shared.f32 	%f339, [%r746];
	sub.f32 	%f340, %f338, %f339;
	fma.rn.f32 	%f341, %f340, %f340, %f292;
	ld.shared.f32 	%f342, [%r746+4];
	sub.f32 	%f343, %f338, %f342;
	fma.rn.f32 	%f344, %f343, %f343, %f295;
	ld.shared.f32 	%f345, [%r746+8];
	sub.f32 	%f346, %f338, %f345;
	fma.rn.f32 	%f347, %f346, %f346, %f298;
	ld.shared.f32 	%f348, [%r746+12];
	sub.f32 	%f349, %f338, %f348;
	fma.rn.f32 	%f350, %f349, %f349, %f301;
	ld.shared.f32 	%f351, [%r746+16];
	sub.f32 	%f352, %f338, %f351;
	fma.rn.f32 	%f353, %f352, %f352, %f304;
	ld.shared.f32 	%f354, [%r746+20];
	sub.f32 	%f355, %f338, %f354;
	fma.rn.f32 	%f356, %f355, %f355, %f307;
	ld.shared.f32 	%f357, [%r746+24];
	sub.f32 	%f358, %f338, %f357;
	fma.rn.f32 	%f359, %f358, %f358, %f310;
	ld.shared.f32 	%f360, [%r746+28];
	sub.f32 	%f361, %f338, %f360;
	fma.rn.f32 	%f362, %f361, %f361, %f313;
	ld.shared.f32 	%f363, [%r746+32];
	sub.f32 	%f364, %f338, %f363;
	fma.rn.f32 	%f365, %f364, %f364, %f316;
	ld.shared.f32 	%f366, [%r746+36];
	sub.f32 	%f367, %f338, %f366;
	fma.rn.f32 	%f368, %f367, %f367, %f319;
	ld.shared.f32 	%f369, [%r746+40];
	sub.f32 	%f370, %f338, %f369;
	fma.rn.f32 	%f371, %f370, %f370, %f322;
	ld.shared.f32 	%f372, [%r746+44];
	sub.f32 	%f373, %f338, %f372;
	fma.rn.f32 	%f374, %f373, %f373, %f325;
	ld.shared.f32 	%f375, [%r746+48];
	sub.f32 	%f376, %f338, %f375;
	fma.rn.f32 	%f377, %f376, %f376, %f328;
	ld.shared.f32 	%f378, [%r746+52];
	sub.f32 	%f379, %f338, %f378;
	fma.rn.f32 	%f380, %f379, %f379, %f331;
	ld.shared.f32 	%f381, [%r746+56];
	sub.f32 	%f382, %f338, %f381;
	fma.rn.f32 	%f383, %f382, %f382, %f334;
	ld.shared.f32 	%f384, [%r746+60];
	sub.f32 	%f385, %f338, %f384;
	fma.rn.f32 	%f386, %f385, %f385, %f337;
	ld.global.f32 	%f387, [%rd47+12];
	ld.shared.f32 	%f388, [%r746+64];
	sub.f32 	%f389, %f387, %f388;
	fma.rn.f32 	%f609, %f389, %f389, %f341;
	ld.shared.f32 	%f390, [%r746+68];
	sub.f32 	%f391, %f387, %f390;
	fma.rn.f32 	%f608, %f391, %f391, %f344;
	ld.shared.f32 	%f392, [%r746+72];
	sub.f32 	%f393, %f387, %f392;
	fma.rn.f32 	%f607, %f393, %f393, %f347;
	ld.shared.f32 	%f394, [%r746+76];
	sub.f32 	%f395, %f387, %f394;
	fma.rn.f32 	%f606, %f395, %f395, %f350;
	ld.shared.f32 	%f396, [%r746+80];
	sub.f32 	%f397, %f387, %f396;
	fma.rn.f32 	%f605, %f397, %f397, %f353;
	ld.shared.f32 	%f398, [%r746+84];
	sub.f32 	%f399, %f387, %f398;
	fma.rn.f32 	%f604, %f399, %f399, %f356;
	ld.shared.f32 	%f400, [%r746+88];
	sub.f32 	%f401, %f387, %f400;
	fma.rn.f32 	%f603, %f401, %f401, %f359;
	ld.shared.f32 	%f402, [%r746+92];
	sub.f32 	%f403, %f387, %f402;
	fma.rn.f32 	%f602, %f403, %f403, %f362;
	ld.shared.f32 	%f404, [%r746+96];
	sub.f32 	%f405, %f387, %f404;
	fma.rn.f32 	%f601, %f405, %f405, %f365;
	ld.shared.f32 	%f406, [%r746+100];
	sub.f32 	%f407, %f387, %f406;
	fma.rn.f32 	%f600, %f407, %f407, %f368;
	ld.shared.f32 	%f408, [%r746+104];
	sub.f32 	%f409, %f387, %f408;
	fma.rn.f32 	%f599, %f409, %f409, %f371;
	ld.shared.f32 	%f410, [%r746+108];
	sub.f32 	%f411, %f387, %f410;
	fma.rn.f32 	%f598, %f411, %f411, %f374;
	ld.shared.f32 	%f412, [%r746+112];
	sub.f32 	%f413, %f387, %f412;
	fma.rn.f32 	%f597, %f413, %f413, %f377;
	ld.shared.f32 	%f414, [%r746+116];
	sub.f32 	%f415, %f387, %f414;
	fma.rn.f32 	%f596, %f415, %f415, %f380;
	ld.shared.f32 	%f416, [%r746+120];
	sub.f32 	%f417, %f387, %f416;
	fma.rn.f32 	%f595, %f417, %f417, %f383;
	ld.shared.f32 	%f418, [%r746+124];
	sub.f32 	%f419, %f387, %f418;
	fma.rn.f32 	%f594, %f419, %f419, %f386;
	add.s32 	%r748, %r748, 4;
	add.s32 	%r747, %r747, 4;
	add.s32 	%r746, %r746, 256;
	setp.eq.s32 	%p102, %r748, 0;
	mov.u32 	%r750, %r60;
	@%p102 bra 	$L__BB0_121;
	bra.uni 	$L__BB0_120;
$L__BB0_121:
	and.b32  	%r407, %r6, 3;
	setp.eq.s32 	%p103, %r407, 0;
	@%p103 bra 	$L__BB0_126;
	setp.eq.s32 	%p104, %r407, 1;
	@%p104 bra 	$L__BB0_124;
	add.s32 	%r408, %r750, %r80;
	mul.wide.s32 	%rd48, %r408, 4;
	add.s64 	%rd49, %rd1, %rd48;
	shl.b32 	%r409, %r750, 6;
	mov.u32 	%r410, _ZZ12jrc_cuda_rhoPfPKfPKiS3_fE16features_primary;
	add.s32 	%r411, %r410, %r409;
	ld.global.f32 	%f420, [%rd49];
	ld.shared.f32 	%f421, [%r411];
	sub.f32 	%f422, %f420, %f421;
	fma.rn.f32 	%f423, %f422, %f422, %f609;
	ld.shared.f32 	%f424, [%r411+4];
	sub.f32 	%f425, %f420, %f424;
	fma.rn.f32 	%f426, %f425, %f425, %f608;
	ld.shared.f32 	%f427, [%r411+8];
	sub.f32 	%f428, %f420, %f427;
	fma.rn.f32 	%f429, %f428, %f428, %f607;
	ld.shared.f32 	%f430, [%r411+12];
	sub.f32 	%f431, %f420, %f430;
	fma.rn.f32 	%f432, %f431, %f431, %f606;
	ld.shared.f32 	%f433, [%r411+16];
	sub.f32 	%f434, %f420, %f433;
	fma.rn.f32 	%f435, %f434, %f434, %f605;
	ld.shared.f32 	%f436, [%r411+20];
	sub.f32 	%f437, %f420, %f436;
	fma.rn.f32 	%f438, %f437, %f437, %f604;
	ld.shared.f32 	%f439, [%r411+24];
	sub.f32 	%f440, %f420, %f439;
	fma.rn.f32 	%f441, %f440, %f440, %f603;
	ld.shared.f32 	%f442, [%r411+28];
	sub.f32 	%f443, %f420, %f442;
	fma.rn.f32 	%f444, %f443, %f443, %f602;
	ld.shared.f32 	%f445, [%r411+32];
	sub.f32 	%f446, %f420, %f445;
	fma.rn.f32 	%f447, %f446, %f446, %f601;
	ld.shared.f32 	%f448, [%r411+36];
	sub.f32 	%f449, %f420, %f448;
	fma.rn.f32 	%f450, %f449, %f449, %f600;
	ld.shared.f32 	%f451, [%r411+40];
	sub.f32 	%f452, %f420, %f451;
	fma.rn.f32 	%f453, %f452, %f452, %f599;
	ld.shared.f32 	%f454, [%r411+44];
	sub.f32 	%f455, %f420, %f454;
	fma.rn.f32 	%f456, %f455, %f455, %f598;
	ld.shared.f32 	%f457, [%r411+48];
	sub.f32 	%f458, %f420, %f457;
	fma.rn.f32 	%f459, %f458, %f458, %f597;
	ld.shared.f32 	%f460, [%r411+52];
	sub.f32 	%f461, %f420, %f460;
	fma.rn.f32 	%f462, %f461, %f461, %f596;
	ld.shared.f32 	%f463, [%r411+56];
	sub.f32 	%f464, %f420, %f463;
	fma.rn.f32 	%f465, %f464, %f464, %f595;
	ld.shared.f32 	%f466, [%r411+60];
	sub.f32 	%f467, %f420, %f466;
	fma.rn.f32 	%f468, %f467, %f467, %f594;
	ld.global.f32 	%f469, [%rd49+4];
	ld.shared.f32 	%f470, [%r411+64];
	sub.f32 	%f471, %f469, %f470;
	fma.rn.f32 	%f609, %f471, %f471, %f423;
	ld.shared.f32 	%f472, [%r411+68];
	sub.f32 	%f473, %f469, %f472;
	fma.rn.f32 	%f608, %f473, %f473, %f426;
	ld.shared.f32 	%f474, [%r411+72];
	sub.f32 	%f475, %f469, %f474;
	fma.rn.f32 	%f607, %f475, %f475, %f429;
	ld.shared.f32 	%f476, [%r411+76];
	sub.f32 	%f477, %f469, %f476;
	fma.rn.f32 	%f606, %f477, %f477, %f432;
	ld.shared.f32 	%f478, [%r411+80];
	sub.f32 	%f479, %f469, %f478;
	fma.rn.f32 	%f605, %f479, %f479, %f435;
	ld.shared.f32 	%f480, [%r411+84];
	sub.f32 	%f481, %f469, %f480;
	fma.rn.f32 	%f604, %f481, %f481, %f438;
	ld.shared.f32 	%f482, [%r411+88];
	sub.f32 	%f483, %f469, %f482;
	fma.rn.f32 	%f603, %f483, %f483, %f441;
	ld.shared.f32 	%f484, [%r411+92];
	sub.f32 	%f485, %f469, %f484;
	fma.rn.f32 	%f602, %f485, %f485, %f444;
	ld.shared.f32 	%f486, [%r411+96];
	sub.f32 	%f487, %f469, %f486;
	fma.rn.f32 	%f601, %f487, %f487, %f447;
	ld.shared.f32 	%f488, [%r411+100];
	sub.f32 	%f489, %f469, %f488;
	fma.rn.f32 	%f600, %f489, %f489, %f450;
	ld.shared.f32 	%f490, [%r411+104];
	sub.f32 	%f491, %f469, %f490;
	fma.rn.f32 	%f599, %f491, %f491, %f453;
	ld.shared.f32 	%f492, [%r411+108];
	sub.f32 	%f493, %f469, %f492;
	fma.rn.f32 	%f598, %f493, %f493, %f456;
	ld.shared.f32 	%f494, [%r411+112];
	sub.f32 	%f495, %f469, %f494;
	fma.rn.f32 	%f597, %f495, %f495, %f459;
	ld.shared.f32 	%f496, [%r411+116];
	sub.f32 	%f497, %f469, %f496;
	fma.rn.f32 	%f596, %f497, %f497, %f462;
	ld.shared.f32 	%f498, [%r411+120];
	sub.f32 	%f499, %f469, %f498;
	fma.rn.f32 	%f595, %f499, %f499, %f465;
	ld.shared.f32 	%f500, [%r411+124];
	sub.f32 	%f501, %f469, %f500;
	fma.rn.f32 	%f594, %f501, %f501, %f468;
	add.s32 	%r750, %r750, 2;
$L__BB0_124:
	and.b32  	%r412, %r6, 1;
	setp.eq.b32 	%p105, %r412, 1;
	not.pred 	%p106, %p105;
	@%p106 bra 	$L__BB0_126;
	add.s32 	%r413, %r750, %r80;
	mul.wide.s32 	%rd50, %r413, 4;
	add.s64 	%rd51, %rd1, %rd50;
	shl.b32 	%r414, %r750, 6;
	mov.u32 	%r415, _ZZ12jrc_cuda_rhoPfPKfPKiS3_fE16features_primary;
	add.s32 	%r416, %r415, %r414;
	ld.global.f32 	%f502, [%rd51];
	ld.shared.f32 	%f503, [%r416];
	sub.f32 	%f504, %f502, %f503;
	fma.rn.f32 	%f609, %f504, %f504, %f609;
	ld.shared.f32 	%f505, [%r416+4];
	sub.f32 	%f506, %f502, %f505;
	fma.rn.f32 	%f608, %f506, %f506, %f608;
	ld.shared.f32 	%f507, [%r416+8];
	sub.f32 	%f508, %f502, %f507;
	fma.rn.f32 	%f607, %f508, %f508, %f607;
	ld.shared.f32 	%f509, [%r416+12];
	sub.f32 	%f510, %f502, %f509;
	fma.rn.f32 	%f606, %f510, %f510, %f606;
	ld.shared.f32 	%f511, [%r416+16];
	sub.f32 	%f512, %f502, %f511;
	fma.rn.f32 	%f605, %f512, %f512, %f605;
	ld.shared.f32 	%f513, [%r416+20];
	sub.f32 	%f514, %f502, %f513;
	fma.rn.f32 	%f604, %f514, %f514, %f604;
	ld.shared.f32 	%f515, [%r416+24];
	sub.f32 	%f516, %f502, %f515;
	fma.rn.f32 	%f603, %f516, %f516, %f603;
	ld.shared.f32 	%f517, [%r416+28];
	sub.f32 	%f518, %f502, %f517;
	fma.rn.f32 	%f602, %f518, %f518, %f602;
	ld.shared.f32 	%f519, [%r416+32];
	sub.f32 	%f520, %f502, %f519;
	fma.rn.f32 	%f601, %f520, %f520, %f601;
	ld.shared.f32 	%f521, [%r416+36];
	sub.f32 	%f522, %f502, %f521;
	fma.rn.f32 	%f600, %f522, %f522, %f600;
	ld.shared.f32 	%f523, [%r416+40];
	sub.f32 	%f524, %f502, %f523;
	fma.rn.f32 	%f599, %f524, %f524, %f599;
	ld.shared.f32 	%f525, [%r416+44];
	sub.f32 	%f526, %f502, %f525;
	fma.rn.f32 	%f598, %f526, %f526, %f598;
	ld.shared.f32 	%f527, [%r416+48];
	sub.f32 	%f528, %f502, %f527;
	fma.rn.f32 	%f597, %f528, %f528, %f597;
	ld.shared.f32 	%f529, [%r416+52];
	sub.f32 	%f530, %f502, %f529;
	fma.rn.f32 	%f596, %f530, %f530, %f596;
	ld.shared.f32 	%f531, [%r416+56];
	sub.f32 	%f532, %f502, %f531;
	fma.rn.f32 	%f595, %f532, %f532, %f595;
	ld.shared.f32 	%f533, [%r416+60];
	sub.f32 	%f534, %f502, %f533;
	fma.rn.f32 	%f594, %f534, %f534, %f594;
$L__BB0_126:
	setp.eq.s32 	%p107, %r154, 0;
	@%p107 bra 	$L__BB0_176;
	sub.s32 	%r417, %r61, %r79;
	abs.s32 	%r418, %r417;
	setp.gt.s32 	%p108, %r418, %r7;
	@%p108 bra 	$L__BB0_130;
	ld.shared.u32 	%r419, [%r25];
	add.s32 	%r420, %r419, 1;
	st.shared.u32 	[%r25], %r420;
	setp.geu.f32 	%p109, %f609, %f32;
	@%p109 bra 	$L__BB0_130;
	ld.shared.u32 	%r421, [%r26];
	add.s32 	%r422, %r421, 1;
	st.shared.u32 	[%r26], %r422;
$L__BB0_130:
	sub.s32 	%r423, %r62, %r79;
	abs.s32 	%r424, %r423;
	setp.gt.s32 	%p110, %r424, %r7;
	@%p110 bra 	$L__BB0_133;
	ld.shared.u32 	%r425, [%r25+4];
	add.s32 	%r426, %r425, 1;
	st.shared.u32 	[%r25+4], %r426;
	setp.geu.f32 	%p111, %f608, %f33;
	@%p111 bra 	$L__BB0_133;
	ld.shared.u32 	%r427, [%r26+4];
	add.s32 	%r428, %r427, 1;
	st.shared.u32 	[%r26+4], %r428;
$L__BB0_133:
	sub.s32 	%r429, %r63, %r79;
	abs.s32 	%r430, %r429;
	setp.gt.s32 	%p112, %r430, %r7;
	@%p112 bra 	$L__BB0_136;
	ld.shared.u32 	%r431, [%r25+8];
	add.s32 	%r432, %r431, 1;
	st.shared.u32 	[%r25+8], %r432;
	setp.geu.f32 	%p113, %f607, %f34;
	@%p113 bra 	$L__BB0_136;
	ld.shared.u32 	%r433, [%r26+8];
	add.s32 	%r434, %r433, 1;
	st.shared.u32 	[%r26+8], %r434;
$L__BB0_136:
	sub.s32 	%r435, %r64, %r79;
	abs.s32 	%r436, %r435;
	setp.gt.s32 	%p114, %r436, %r7;
	@%p114 bra 	$L__BB0_139;
	ld.shared.u32 	%r437, [%r25+12];
	add.s32 	%r438, %r437, 1;
	st.shared.u32 	[%r25+12], %r438;
	setp.geu.f32 	%p115, %f606, %f35;
	@%p115 bra 	$L__BB0_139;
	ld.shared.u32 	%r439, [%r26+12];
	add.s32 	%r440, %r439, 1;
	st.shared.u32 	[%r26+12], %r440;
$L__BB0_139:
	sub.s32 	%r441, %r65, %r79;
	abs.s32 	%r442, %r441;
	setp.gt.s32 	%p116, %r442, %r7;
	@%p116 bra 	$L__BB0_142;
	ld.shared.u32 	%r443, [%r25+16];
	add.s32 	%r444, %r443, 1;
	st.shared.u32 	[%r25+16], %r444;
	setp.geu.f32 	%p117, %f605, %f36;
	@%p117 bra 	$L__BB0_142;
	ld.shared.u32 	%r445, [%r26+16];
	add.s32 	%r446, %r445, 1;
	st.shared.u32 	[%r26+16], %r446;
$L__BB0_142:
	sub.s32 	%r447, %r66, %r79;
	abs.s32 	%r448, %r447;
	setp.gt.s32 	%p118, %r448, %r7;
	@%p118 bra 	$L__BB0_145;
	ld.shared.u32 	%r449, [%r25+20];
	add.s32 	%r450, %r449, 1;
	st.shared.u32 	[%r25+20], %r450;
	setp.geu.f32 	%p119, %f604, %f37;
	@%p119 bra 	$L__BB0_145;
	ld.shared.u32 	%r451, [%r26+20];
	add.s32 	%r452, %r451, 1;
	st.shared.u32 	[%r26+20], %r452;
$L__BB0_145:
	sub.s32 	%r453, %r67, %r79;
	abs.s32 	%r454, %r453;
	setp.gt.s32 	%p120, %r454, %r7;
	@%p120 bra 	$L__BB0_148;
	ld.shared.u32 	%r455, [%r25+24];
	add.s32 	%r456, %r455, 1;
	st.shared.u32 	[%r25+24], %r456;
	setp.geu.f32 	%p121, %f603, %f38;
	@%p121 bra 	$L__BB0_148;
	ld.shared.u32 	%r457, [%r26+24];
	add.s32 	%r458, %r457, 1;
	st.shared.u32 	[%r26+24], %r458;
$L__BB0_148:
	sub.s32 	%r459, %r68, %r79;
	abs.s32 	%r460, %r459;
	setp.gt.s32 	%p122, %r460, %r7;
	@%p122 bra 	$L__BB0_151;
	ld.shared.u32 	%r461, [%r25+28];
	add.s32 	%r462, %r461, 1;
	st.shared.u32 	[%r25+28], %r462;
	setp.geu.f32 	%p123, %f602, %f39;
	@%p123 bra 	$L__BB0_151;
	ld.shared.u32 	%r463, [%r26+28];
	add.s32 	%r464, %r463, 1;
	st.shared.u32 	[%r26+28], %r464;
$L__BB0_151:
	sub.s32 	%r465, %r69, %r79;
	abs.s32 	%r466, %r465;
	setp.gt.s32 	%p124, %r466, %r7;
	@%p124 bra 	$L__BB0_154;
	ld.shared.u32 	%r467, [%r25+32];
	add.s32 	%r468, %r467, 1;
	st.shared.u32 	[%r25+32], %r468;
	setp.geu.f32 	%p125, %f601, %f40;
	@%p125 bra 	$L__BB0_154;
	ld.shared.u32 	%r469, [%r26+32];
	add.s32 	%r470, %r469, 1;
	st.shared.u32 	[%r26+32], %r470;
$L__BB0_154:
	sub.s32 	%r471, %r70, %r79;
	abs.s32 	%r472, %r471;
	setp.gt.s32 	%p126, %r472, %r7;
	@%p126 bra 	$L__BB0_157;
	ld.shared.u32 	%r473, [%r25+36];
	add.s32 	%r474, %r473, 1;
	st.shared.u32 	[%r25+36], %r474;
	setp.geu.f32 	%p127, %f600, %f41;
	@%p127 bra 	$L__BB0_157;
	ld.shared.u32 	%r475, [%r26+36];
	add.s32 	%r476, %r475, 1;
	st.shared.u32 	[%r26+36], %r476;
$L__BB0_157:
	sub.s32 	%r477, %r71, %r79;
	abs.s32 	%r478, %r477;
	setp.gt.s32 	%p128, %r478, %r7;
	@%p128 bra 	$L__BB0_160;
	ld.shared.u32 	%r479, [%r25+40];
	add.s32 	%r480, %r479, 1;
	st.shared.u32 	[%r25+40], %r480;
	setp.geu.f32 	%p129, %f599, %f42;
	@%p129 bra 	$L__BB0_160;
	ld.shared.u32 	%r481, [%r26+40];
	add.s32 	%r482, %r481, 1;
	st.shared.u32 	[%r26+40], %r482;
$L__BB0_160:
	sub.s32 	%r483, %r72, %r79;
	abs.s32 	%r484, %r483;
	setp.gt.s32 	%p130, %r484, %r7;
	@%p130 bra 	$L__BB0_163;
	ld.shared.u32 	%r485, [%r25+44];
	add.s32 	%r486, %r485, 1;
	st.shared.u32 	[%r25+44], %r486;
	setp.geu.f32 	%p131, %f598, %f43;
	@%p131 bra 	$L__BB0_163;
	ld.shared.u32 	%r487, [%r26+44];
	add.s32 	%r488, %r487, 1;
	st.shared.u32 	[%r26+44], %r488;
$L__BB0_163:
	sub.s32 	%r489, %r73, %r79;
	abs.s32 	%r490, %r489;
	setp.gt.s32 	%p132, %r490, %r7;
	@%p132 bra 	$L__BB0_166;
	ld.shared.u32 	%r491, [%r25+48];
	add.s32 	%r492, %r491, 1;
	st.shared.u32 	[%r25+48], %r492;
	setp.geu.f32 	%p133, %f597, %f44;
	@%p133 bra 	$L__BB0_166;
	ld.shared.u32 	%r493, [%r26+48];
	add.s32 	%r494, %r493, 1;
	st.shared.u32 	[%r26+48], %r494;
$L__BB0_166:
	sub.s32 	%r495, %r74, %r79;
	abs.s32 	%r496, %r495;
	setp.gt.s32 	%p134, %r496, %r7;
	@%p134 bra 	$L__BB0_169;
	ld.shared.u32 	%r497, [%r25+52];
	add.s32 	%r498, %r497, 1;
	st.shared.u32 	[%r25+52], %r498;
	setp.geu.f32 	%p135, %f596, %f45;
	@%p135 bra 	$L__BB0_169;
	ld.shared.u32 	%r499, [%r26+52];
	add.s32 	%r500, %r499, 1;
	st.shared.u32 	[%r26+52], %r500;
$L__BB0_169:
	sub.s32 	%r501, %r75, %r79;
	abs.s32 	%r502, %r501;
	setp.gt.s32 	%p136, %r502, %r7;
	@%p136 bra 	$L__BB0_172;
	ld.shared.u32 	%r503, [%r25+56];
	add.s32 	%r504, %r503, 1;
	st.shared.u32 	[%r25+56], %r504;
	setp.geu.f32 	%p137, %f595, %f46;
	@%p137 bra 	$L__BB0_172;
	ld.shared.u32 	%r505, [%r26+56];
	add.s32 	%r506, %r505, 1;
	st.shared.u32 	[%r26+56], %r506;
$L__BB0_172:
	sub.s32 	%r507, %r76, %r79;
	abs.s32 	%r508, %r507;
	setp.gt.s32 	%p138, %r508, %r7;
	@%p138 bra 	$L__BB0_175;
	ld.shared.u32 	%r509, [%r25+60];
	add.s32 	%r510, %r509, 1;
	st.shared.u32 	[%r25+60], %r510;
	setp.geu.f32 	%p139, %f594, %f47;
	@%p139 bra 	$L__BB0_175;
	ld.shared.u32 	%r511, [%r26+60];
	add.s32 	%r512, %r511, 1;
	st.shared.u32 	[%r26+60], %r512;
$L__BB0_175:
	add.s32 	%r745, %r745, %r43;
	setp.lt.s32 	%p172, %r745, %r5;
	@%p172 bra 	$L__BB0_118;
	bra.uni 	$L__BB0_273;
$L__BB0_176:
	sub.s32 	%r513, %r61, %r79;
	abs.s32 	%r514, %r513;
	setp.gt.s32 	%p140, %r514, %r7;
	@%p140 bra 	$L__BB0_179;
	ld.shared.u32 	%r515, [%r25];
	add.s32 	%r516, %r515, 1;
	st.shared.u32 	[%r25], %r516;
	setp.gtu.f32 	%p141, %f609, %f160;
	@%p141 bra 	$L__BB0_179;
	ld.shared.u32 	%r517, [%r26];
	add.s32 	%r518, %r517, 1;
	st.shared.u32 	[%r26], %r518;
$L__BB0_179:
	sub.s32 	%r519, %r62, %r79;
	abs.s32 	%r520, %r519;
	setp.gt.s32 	%p142, %r520, %r7;
	@%p142 bra 	$L__BB0_182;
	ld.shared.u32 	%r521, [%r25+4];
	add.s32 	%r522, %r521, 1;
	st.shared.u32 	[%r25+4], %r522;
	setp.gtu.f32 	%p143, %f608, %f160;
	@%p143 bra 	$L__BB0_182;
	ld.shared.u32 	%r523, [%r26+4];
	add.s32 	%r524, %r523, 1;
	st.shared.u32 	[%r26+4], %r524;
$L__BB0_182:
	sub.s32 	%r525, %r63, %r79;
	abs.s32 	%r526, %r525;
	setp.gt.s32 	%p144, %r526, %r7;
	@%p144 bra 	$L__BB0_185;
	ld.shared.u32 	%r527, [%r25+8];
	add.s32 	%r528, %r527, 1;
	st.shared.u32 	[%r25+8], %r528;
	setp.gtu.f32 	%p145, %f607, %f160;
	@%p145 bra 	$L__BB0_185;
	ld.shared.u32 	%r529, [%r26+8];
	add.s32 	%r530, %r529, 1;
	st.shared.u32 	[%r26+8], %r530;
$L__BB0_185:
	sub.s32 	%r531, %r64, %r79;
	abs.s32 	%r532, %r531;
	setp.gt.s32 	%p146, %r532, %r7;
	@%p146 bra 	$L__BB0_188;
	ld.shared.u32 	%r533, [%r25+12];
	add.s32 	%r534, %r533, 1;
	st.shared.u32 	[%r25+12], %r534;
	setp.gtu.f32 	%p147, %f606, %f160;
	@%p147 bra 	$L__BB0_188;
	ld.shared.u32 	%r535, [%r26+12];
	add.s32 	%r536, %r535, 1;
	st.shared.u32 	[%r26+12], %r536;
$L__BB0_188:
	sub.s32 	%r537, %r65, %r79;
	abs.s32 	%r538, %r537;
	setp.gt.s32 	%p148, %r538, %r7;
	@%p148 bra 	$L__BB0_191;
	ld.shared.u32 	%r539, [%r25+16];
	add.s32 	%r540, %r539, 1;
	st.shared.u32 	[%r25+16], %r540;
	setp.gtu.f32 	%p149, %f605, %f160;
	@%p149 bra 	$L__BB0_191;
	ld.shared.u32 	%r541, [%r26+16];
	add.s32 	%r542, %r541, 1;
	st.shared.u32 	[%r26+16], %r542;
$L__BB0_191:
	sub.s32 	%r543, %r66, %r79;
	abs.s32 	%r544, %r543;
	setp.gt.s32 	%p150, %r544, %r7;
	@%p150 bra 	$L__BB0_194;
	ld.shared.u32 	%r545, [%r25+20];
	add.s32 	%r546, %r545, 1;
	st.shared.u32 	[%r25+20], %r546;
	setp.gtu.f32 	%p151, %f604, %f160;
	@%p151 bra 	$L__BB0_194;
	ld.shared.u32 	%r547, [%r26+20];
	add.s32 	%r548, %r547, 1;
	st.shared.u32 	[%r26+20], %r548;
$L__BB0_194:
	sub.s32 	%r549, %r67, %r79;
	abs.s32 	%r550, %r549;
	setp.gt.s32 	%p152, %r550, %r7;
	@%p152 bra 	$L__BB0_197;
	ld.shared.u32 	%r551, [%r25+24];
	add.s32 	%r552, %r551, 1;
	st.shared.u32 	[%r25+24], %r552;
	setp.gtu.f32 	%p153, %f603, %f160;
	@%p153 bra 	$L__BB0_197;
	ld.shared.u32 	%r553, [%r26+24];
	add.s32 	%r554, %r553, 1;
	st.shared.u32 	[%r26+24], %r554;
$L__BB0_197:
	sub.s32 	%r555, %r68, %r79;
	abs.s32 	%r556, %r555;
	setp.gt.s32 	%p154, %r556, %r7;
	@%p154 bra 	$L__BB0_200;
	ld.shared.u32 	%r557, [%r25+28];
	add.s32 	%r558, %r557, 1;
	st.shared.u32 	[%r25+28], %r558;
	setp.gtu.f32 	%p155, %f602, %f160;
	@%p155 bra 	$L__BB0_200;
	ld.shared.u32 	%r559, [%r26+28];
	add.s32 	%r560, %r559, 1;
	st.shared.u32 	[%r26+28], %r560;
$L__BB0_200:
	sub.s32 	%r561, %r69, %r79;
	abs.s32 	%r562, %r561;
	setp.gt.s32 	%p156, %r562, %r7;
	@%p156 bra 	$L__BB0_203;
	ld.shared.u32 	%r563, [%r25+32];
	add.s32 	%r564, %r563, 1;
	st.shared.u32 	[%r25+32], %r564;
	setp.gtu.f32 	%p157, %f601, %f160;
	@%p157 bra 	$L__BB0_203;
	ld.shared.u32 	%r565, [%r26+32];
	add.s32 	%r566, %r565, 1;
	st.shared.u32 	[%r26+32], %r566;
$L__BB0_203:
	sub.s32 	%r567, %r70, %r79;
	abs.s32 	%r568, %r567;
	setp.gt.s32 	%p158, %r568, %r7;
	@%p158 bra 	$L__BB0_206;
	ld.shared.u32 	%r569, [%r25+36];
	add.s32 	%r570, %r569, 1;
	st.shared.u32 	[%r25+36], %r570;
	setp.gtu.f32 	%p159, %f600, %f160;
	@%p159 bra 	$L__BB0_206;
	ld.shared.u32 	%r571, [%r26+36];
	add.s32 	%r572, %r571, 1;
	st.shared.u32 	[%r26+36], %r572;
$L__BB0_206:
	sub.s32 	%r573, %r71, %r79;
	abs.s32 	%r574, %r573;
	setp.gt.s32 	%p160, %r574, %r7;
	@%p160 bra 	$L__BB0_209;
	ld.shared.u32 	%r575, [%r25+40];
	add.s32 	%r576, %r575, 1;
	st.shared.u32 	[%r25+40], %r576;
	setp.gtu.f32 	%p161, %f599, %f160;
	@%p161 bra 	$L__BB0_209;
	ld.shared.u32 	%r577, [%r26+40];
	add.s32 	%r578, %r577, 1;
	st.shared.u32 	[%r26+40], %r578;
$L__BB0_209:
	sub.s32 	%r579, %r72, %r79;
	abs.s32 	%r580, %r579;
	setp.gt.s32 	%p162, %r580, %r7;
	@%p162 bra 	$L__BB0_212;
	ld.shared.u32 	%r581, [%r25+44];
	add.s32 	%r582, %r581, 1;
	st.shared.u32 	[%r25+44], %r582;
	setp.gtu.f32 	%p163, %f598, %f160;
	@%p163 bra 	$L__BB0_212;
	ld.shared.u32 	%r583, [%r26+44];
	add.s32 	%r584, %r583, 1;
	st.shared.u32 	[%r26+44], %r584;
$L__BB0_212:
	sub.s32 	%r585, %r73, %r79;
	abs.s32 	%r586, %r585;
	setp.gt.s32 	%p164, %r586, %r7;
	@%p164 bra 	$L__BB0_215;
	ld.shared.u32 	%r587, [%r25+48];
	add.s32 	%r588, %r587, 1;
	st.shared.u32 	[%r25+48], %r588;
	setp.gtu.f32 	%p165, %f597, %f160;
	@%p165 bra 	$L__BB0_215;
	ld.shared.u32 	%r589, [%r26+48];
	add.s32 	%r590, %r589, 1;
	st.shared.u32 	[%r26+48], %r590;
$L__BB0_215:
	sub.s32 	%r591, %r74, %r79;
	abs.s32 	%r592, %r591;
	setp.gt.s32 	%p166, %r592, %r7;
	@%p166 bra 	$L__BB0_218;
	ld.shared.u32 	%r593, [%r25+52];
	add.s32 	%r594, %r593, 1;
	st.shared.u32 	[%r25+52], %r594;
	setp.gtu.f32 	%p167, %f596, %f160;
	@%p167 bra 	$L__BB0_218;
	ld.shared.u32 	%r595, [%r26+52];
	add.s32 	%r596, %r595, 1;
	st.shared.u32 	[%r26+52], %r596;
$L__BB0_218:
	sub.s32 	%r597, %r75, %r79;
	abs.s32 	%r598, %r597;
	setp.gt.s32 	%p168, %r598, %r7;
	@%p168 bra 	$L__BB0_221;
	ld.shared.u32 	%r599, [%r25+56];
	add.s32 	%r600, %r599, 1;
	st.shared.u32 	[%r25+56], %r600;
	setp.gtu.f32 	%p169, %f595, %f160;
	@%p169 bra 	$L__BB0_221;
	ld.shared.u32 	%r601, [%r26+56];
	add.s32 	%r602, %r601, 1;
	st.shared.u32 	[%r26+56], %r602;
$L__BB0_221:
	sub.s32 	%r603, %r76, %r79;
	abs.s32 	%r604, %r603;
	setp.gt.s32 	%p170, %r604, %r7;
	@%p170 bra 	$L__BB0_175;
	ld.shared.u32 	%r605, [%r25+60];
	add.s32 	%r606, %r605, 1;
	st.shared.u32 	[%r25+60], %r606;
	setp.gtu.f32 	%p171, %f594, %f160;
	@%p171 bra 	$L__BB0_175;
	ld.shared.u32 	%r607, [%r26+60];
	add.s32 	%r608, %r607, 1;
	st.shared.u32 	[%r26+60], %r608;
	bra.uni 	$L__BB0_175;
$L__BB0_224:
	sub.s32 	%r211, %r44, %r92;
	abs.s32 	%r212, %r211;
	setp.gt.s32 	%p36, %r212, %r7;
	@%p36 bra 	$L__BB0_227;
	setp.leu.f32 	%p37, %f16, 0f00000000;
	ld.shared.u32 	%r213, [%r25];
	add.s32 	%r214, %r213, 1;
	st.shared.u32 	[%r25], %r214;
	@%p37 bra 	$L__BB0_227;
	ld.shared.u32 	%r215, [%r26];
	add.s32 	%r216, %r215, 1;
	st.shared.u32 	[%r26], %r216;
$L__BB0_227:
	sub.s32 	%r217, %r45, %r92;
	abs.s32 	%r218, %r217;
	setp.gt.s32 	%p38, %r218, %r7;
	@%p38 bra 	$L__BB0_230;
	setp.leu.f32 	%p39, %f17, 0f00000000;
	ld.shared.u32 	%r219, [%r25+4];
	add.s32 	%r220, %r219, 1;
	st.shared.u32 	[%r25+4], %r220;
	@%p39 bra 	$L__BB0_230;
	ld.shared.u32 	%r221, [%r26+4];
	add.s32 	%r222, %r221, 1;
	st.shared.u32 	[%r26+4], %r222;
$L__BB0_230:
	sub.s32 	%r223, %r46, %r92;
	abs.s32 	%r224, %r223;
	setp.gt.s32 	%p40, %r224, %r7;
	@%p40 bra 	$L__BB0_233;
	setp.leu.f32 	%p41, %f18, 0f00000000;
	ld.shared.u32 	%r225, [%r25+8];
	add.s32 	%r226, %r225, 1;
	st.shared.u32 	[%r25+8], %r226;
	@%p41 bra 	$L__BB0_233;
	ld.shared.u32 	%r227, [%r26+8];
	add.s32 	%r228, %r227, 1;
	st.shared.u32 	[%r26+8], %r228;
$L__BB0_233:
	sub.s32 	%r229, %r47, %r92;
	abs.s32 	%r230, %r229;
	setp.gt.s32 	%p42, %r230, %r7;
	@%p42 bra 	$L__BB0_236;
	setp.leu.f32 	%p43, %f19, 0f00000000;
	ld.shared.u32 	%r231, [%r25+12];
	add.s32 	%r232, %r231, 1;
	st.shared.u32 	[%r25+12], %r232;
	@%p43 bra 	$L__BB0_236;
	ld.shared.u32 	%r233, [%r26+12];
	add.s32 	%r234, %r233, 1;
	st.shared.u32 	[%r26+12], %r234;
$L__BB0_236:
	sub.s32 	%r235, %r48, %r92;
	abs.s32 	%r236, %r235;
	setp.gt.s32 	%p44, %r236, %r7;
	@%p44 bra 	$L__BB0_239;
	setp.leu.f32 	%p45, %f20, 0f00000000;
	ld.shared.u32 	%r237, [%r25+16];
	add.s32 	%r238, %r237, 1;
	st.shared.u32 	[%r25+16], %r238;
	@%p45 bra 	$L__BB0_239;
	ld.shared.u32 	%r239, [%r26+16];
	add.s32 	%r240, %r239, 1;
	st.shared.u32 	[%r26+16], %r240;
$L__BB0_239:
	sub.s32 	%r241, %r49, %r92;
	abs.s32 	%r242, %r241;
	setp.gt.s32 	%p46, %r242, %r7;
	@%p46 bra 	$L__BB0_242;
	setp.leu.f32 	%p47, %f21, 0f00000000;
	ld.shared.u32 	%r243, [%r25+20];
	add.s32 	%r244, %r243, 1;
	st.shared.u32 	[%r25+20], %r244;
	@%p47 bra 	$L__BB0_242;
	ld.shared.u32 	%r245, [%r26+20];
	add.s32 	%r246, %r245, 1;
	st.shared.u32 	[%r26+20], %r246;
$L__BB0_242:
	sub.s32 	%r247, %r50, %r92;
	abs.s32 	%r248, %r247;
	setp.gt.s32 	%p48, %r248, %r7;
	@%p48 bra 	$L__BB0_245;
	setp.leu.f32 	%p49, %f22, 0f00000000;
	ld.shared.u32 	%r249, [%r25+24];
	add.s32 	%r250, %r249, 1;
	st.shared.u32 	[%r25+24], %r250;
	@%p49 bra 	$L__BB0_245;
	ld.shared.u32 	%r251, [%r26+24];
	add.s32 	%r252, %r251, 1;
	st.shared.u32 	[%r26+24], %r252;
$L__BB0_245:
	sub.s32 	%r253, %r51, %r92;
	abs.s32 	%r254, %r253;
	setp.gt.s32 	%p50, %r254, %r7;
	@%p50 bra 	$L__BB0_248;
	setp.leu.f32 	%p51, %f23, 0f00000000;
	ld.shared.u32 	%r255, [%r25+28];
	add.s32 	%r256, %r255, 1;
	st.shared.u32 	[%r25+28], %r256;
	@%p51 bra 	$L__BB0_248;
	ld.shared.u32 	%r257, [%r26+28];
	add.s32 	%r258, %r257, 1;
	st.shared.u32 	[%r26+28], %r258;
$L__BB0_248:
	sub.s32 	%r259, %r52, %r92;
	abs.s32 	%r260, %r259;
	setp.gt.s32 	%p52, %r260, %r7;
	@%p52 bra 	$L__BB0_251;
	setp.leu.f32 	%p53, %f24, 0f00000000;
	ld.shared.u32 	%r261, [%r25+32];
	add.s32 	%r262, %r261, 1;
	st.shared.u32 	[%r25+32], %r262;
	@%p53 bra 	$L__BB0_251;
	ld.shared.u32 	%r263, [%r26+32];
	add.s32 	%r264, %r263, 1;
	st.shared.u32 	[%r26+32], %r264;
$L__BB0_251:
	sub.s32 	%r265, %r53, %r92;
	abs.s32 	%r266, %r265;
	setp.gt.s32 	%p54, %r266, %r7;
	@%p54 bra 	$L__BB0_254;
	setp.leu.f32 	%p55, %f25, 0f00000000;
	ld.shared.u32 	%r267, [%r25+36];
	add.s32 	%r268, %r267, 1;
	st.shared.u32 	[%r25+36], %r268;
	@%p55 bra 	$L__BB0_254;
	ld.shared.u32 	%r269, [%r26+36];
	add.s32 	%r270, %r269, 1;
	st.shared.u32 	[%r26+36], %r270;
$L__BB0_254:
	sub.s32 	%r271, %r54, %r92;
	abs.s32 	%r272, %r271;
	setp.gt.s32 	%p56, %r272, %r7;
	@%p56 bra 	$L__BB0_257;
	setp.leu.f32 	%p57, %f26, 0f00000000;
	ld.shared.u32 	%r273, [%r25+40];
	add.s32 	%r274, %r273, 1;
	st.shared.u32 	[%r25+40], %r274;
	@%p57 bra 	$L__BB0_257;
	ld.shared.u32 	%r275, [%r26+40];
	add.s32 	%r276, %r275, 1;
	st.shared.u32 	[%r26+40], %r276;
$L__BB0_257:
	sub.s32 	%r277, %r55, %r92;
	abs.s32 	%r278, %r277;
	setp.gt.s32 	%p58, %r278, %r7;
	@%p58 bra 	$L__BB0_260;
	setp.leu.f32 	%p59, %f27, 0f00000000;
	ld.shared.u32 	%r279, [%r25+44];
	add.s32 	%r280, %r279, 1;
	st.shared.u32 	[%r25+44], %r280;
	@%p59 bra 	$L__BB0_260;
	ld.shared.u32 	%r281, [%r26+44];
	add.s32 	%r282, %r281, 1;
	st.shared.u32 	[%r26+44], %r282;
$L__BB0_260:
	sub.s32 	%r283, %r56, %r92;
	abs.s32 	%r284, %r283;
	setp.gt.s32 	%p60, %r284, %r7;
	@%p60 bra 	$L__BB0_263;
	setp.leu.f32 	%p61, %f28, 0f00000000;
	ld.shared.u32 	%r285, [%r25+48];
	add.s32 	%r286, %r285, 1;
	st.shared.u32 	[%r25+48], %r286;
	@%p61 bra 	$L__BB0_263;
	ld.shared.u32 	%r287, [%r26+48];
	add.s32 	%r288, %r287, 1;
	st.shared.u32 	[%r26+48], %r288;
$L__BB0_263:
	sub.s32 	%r289, %r57, %r92;
	abs.s32 	%r290, %r289;
	setp.gt.s32 	%p62, %r290, %r7;
	@%p62 bra 	$L__BB0_266;
	setp.leu.f32 	%p63, %f29, 0f00000000;
	ld.shared.u32 	%r291, [%r25+52];
	add.s32 	%r292, %r291, 1;
	st.shared.u32 	[%r25+52], %r292;
	@%p63 bra 	$L__BB0_266;
	ld.shared.u32 	%r293, [%r26+52];
	add.s32 	%r294, %r293, 1;
	st.shared.u32 	[%r26+52], %r294;
$L__BB0_266:
	sub.s32 	%r295, %r58, %r92;
	abs.s32 	%r296, %r295;
	setp.gt.s32 	%p64, %r296, %r7;
	@%p64 bra 	$L__BB0_269;
	setp.leu.f32 	%p65, %f30, 0f00000000;
	ld.shared.u32 	%r297, [%r25+56];
	add.s32 	%r298, %r297, 1;
	st.shared.u32 	[%r25+56], %r298;
	@%p65 bra 	$L__BB0_269;
	ld.shared.u32 	%r299, [%r26+56];
	add.s32 	%r300, %r299, 1;
	st.shared.u32 	[%r26+56], %r300;
$L__BB0_269:
	sub.s32 	%r301, %r59, %r92;
	abs.s32 	%r302, %r301;
	setp.gt.s32 	%p66, %r302, %r7;
	@%p66 bra 	$L__BB0_272;
	setp.leu.f32 	%p67, %f31, 0f00000000;
	ld.shared.u32 	%r303, [%r25+60];
	add.s32 	%r304, %r303, 1;
	st.shared.u32 	[%r25+60], %r304;
	@%p67 bra 	$L__BB0_272;
	ld.shared.u32 	%r305, [%r26+60];
	add.s32 	%r306, %r305, 1;
	st.shared.u32 	[%r26+60], %r306;
$L__BB0_272:
	add.s32 	%r751, %r751, %r43;
	setp.lt.s32 	%p100, %r751, %r5;
	@%p100 bra 	$L__BB0_68;
$L__BB0_273:
	setp.gt.u32 	%p173, %r2, 15;
	bar.sync 	0;
	@%p173 bra 	$L__BB0_288;
	mov.u32 	%r94, %ntid.x;
	and.b32  	%r95, %r94, 15;
	setp.lt.u32 	%p174, %r94, 16;
	mov.b32 	%r764, 0;
	mov.u32 	%r778, %r764;
	mov.u32 	%r777, %r764;
	@%p174 bra 	$L__BB0_277;
	and.b32  	%r764, %r94, 2032;
	and.b32  	%r612, %r94, -16;
	neg.s32 	%r754, %r612;
	shl.b32 	%r613, %r2, 2;
	add.s32 	%r614, %r613, 512;
	mov.u32 	%r615, _ZZ12jrc_cuda_rhoPfPKfPKiS3_fE9rho_chunk;
	add.s32 	%r753, %r615, %r614;
	mov.u32 	%r616, _ZZ12jrc_cuda_rhoPfPKfPKiS3_fE8mnComp1_;
	add.s32 	%r752, %r616, %r614;
	mov.b32 	%r778, 0;
	mov.u32 	%r777, %r778;
$L__BB0_276:
	.pragma "nounroll";
	ld.shared.u32 	%r617, [%r753+-512];
	add.s32 	%r618, %r617, %r777;
	ld.shared.u32 	%r619, [%r752+-512];
	add.s32 	%r620, %r619, %r778;
	ld.shared.u32 	%r621, [%r753+-448];
	add.s32 	%r622, %r621, %r618;
	ld.shared.u32 	%r623, [%r752+-448];
	add.s32 	%r624, %r623, %r620;
	ld.shared.u32 	%r625, [%r753+-384];
	add.s32 	%r626, %r625, %r622;
	ld.shared.u32 	%r627, [%r752+-384];
	add.s32 	%r628, %r627, %r624;
	ld.shared.u32 	%r629, [%r753+-320];
	add.s32 	%r630, %r629, %r626;
	ld.shared.u32 	%r631, [%r752+-320];
	add.s32 	%r632, %r631, %r628;
	ld.shared.u32 	%r633, [%r753+-256];
	add.s32 	%r634, %r633, %r630;
	ld.shared.u32 	%r635, [%r752+-256];
	add.s32 	%r636, %r635, %r632;
	ld.shared.u32 	%r637, [%r753+-192];
	add.s32 	%r638, %r637, %r634;
	ld.shared.u32 	%r639, [%r752+-192];
	add.s32 	%r640, %r639, %r636;
	ld.shared.u32 	%r641, [%r753+-128];
	add.s32 	%r642, %r641, %r638;
	ld.shared.u32 	%r643, [%r752+-128];
	add.s32 	%r644, %r643, %r640;
	ld.shared.u32 	%r645, [%r753+-64];
	add.s32 	%r646, %r645, %r642;
	ld.shared.u32 	%r647, [%r752+-64];
	add.s32 	%r648, %r647, %r644;
	ld.shared.u32 	%r649, [%r753];
	add.s32 	%r650, %r649, %r646;
	ld.shared.u32 	%r651, [%r752];
	add.s32 	%r652, %r651, %r648;
	ld.shared.u32 	%r653, [%r753+64];
	add.s32 	%r654, %r653, %r650;
	ld.shared.u32 	%r655, [%r752+64];
	add.s32 	%r656, %r655, %r652;
	ld.shared.u32 	%r657, [%r753+128];
	add.s32 	%r658, %r657, %r654;
	ld.shared.u32 	%r659, [%r752+128];
	add.s32 	%r660, %r659, %r656;
	ld.shared.u32 	%r661, [%r753+192];
	add.s32 	%r662, %r661, %r658;
	ld.shared.u32 	%r663, [%r752+192];
	add.s32 	%r664, %r663, %r660;
	ld.shared.u32 	%r665, [%r753+256];
	add.s32 	%r666, %r665, %r662;
	ld.shared.u32 	%r667, [%r752+256];
	add.s32 	%r668, %r667, %r664;
	ld.shared.u32 	%r669, [%r753+320];
	add.s32 	%r670, %r669, %r666;
	ld.shared.u32 	%r671, [%r752+320];
	add.s32 	%r672, %r671, %r668;
	ld.shared.u32 	%r673, [%r753+384];
	add.s32 	%r674, %r673, %r670;
	ld.shared.u32 	%r675, [%r752+384];
	add.s32 	%r676, %r675, %r672;
	ld.shared.u32 	%r677, [%r753+448];
	add.s32 	%r777, %r677, %r674;
	ld.shared.u32 	%r678, [%r752+448];
	add.s32 	%r778, %r678, %r676;
	add.s32 	%r754, %r754, 16;
	add.s32 	%r753, %r753, 1024;
	add.s32 	%r752, %r752, 1024;
	setp.ne.s32 	%p175, %r754, 0;
	@%p175 bra 	$L__BB0_276;
$L__BB0_277:
	setp.eq.s32 	%p176, %r95, 0;
	@%p176 bra 	$L__BB0_286;
	mul.lo.s32 	%r680, %r2, -60;
	add.s32 	%r115, %r26, %r680;
	add.s32 	%r116, %r25, %r680;
	and.b32  	%r117, %r94, 7;
	setp.lt.u32 	%p177, %r95, 8;
	@%p177 bra 	$L__BB0_280;
	shl.b32 	%r681, %r764, 6;
	add.s32 	%r682, %r115, %r681;
	ld.shared.u32 	%r683, [%r682];
	add.s32 	%r684, %r683, %r777;
	add.s32 	%r685, %r116, %r681;
	ld.shared.u32 	%r686, [%r685];
	add.s32 	%r687, %r686, %r778;
	ld.shared.u32 	%r688, [%r682+64];
	add.s32 	%r689, %r688, %r684;
	ld.shared.u32 	%r690, [%r685+64];
	add.s32 	%r691, %r690, %r687;
	ld.shared.u32 	%r692, [%r682+128];
	add.s32 	%r693, %r692, %r689;
	ld.shared.u32 	%r694, [%r685+128];
	add.s32 	%r695, %r694, %r691;
	ld.shared.u32 	%r696, [%r682+192];
	add.s32 	%r697, %r696, %r693;
	ld.shared.u32 	%r698, [%r685+192];
	add.s32 	%r699, %r698, %r695;
	ld.shared.u32 	%r700, [%r682+256];
	add.s32 	%r701, %r700, %r697;
	ld.shared.u32 	%r702, [%r685+256];
	add.s32 	%r703, %r702, %r699;
	ld.shared.u32 	%r704, [%r682+320];
	add.s32 	%r705, %r704, %r701;
	ld.shared.u32 	%r706, [%r685+320];
	add.s32 	%r707, %r706, %r703;
	ld.shared.u32 	%r708, [%r682+384];
	add.s32 	%r709, %r708, %r705;
	ld.shared.u32 	%r710, [%r685+384];
	add.s32 	%r711, %r710, %r707;
	ld.shared.u32 	%r712, [%r682+448];
	add.s32 	%r777, %r712, %r709;
	ld.shared.u32 	%r713, [%r685+448];
	add.s32 	%r778, %r713, %r711;
	add.s32 	%r764, %r764, 8;
$L__BB0_280:
	setp.eq.s32 	%p178, %r117, 0;
	@%p178 bra 	$L__BB0_286;
	and.b32  	%r126, %r94, 3;
	setp.lt.u32 	%p179, %r117, 4;
	@%p179 bra 	$L__BB0_283;
	shl.b32 	%r715, %r764, 6;
	add.s32 	%r716, %r115, %r715;
	ld.shared.u32 	%r717, [%r716];
	add.s32 	%r718, %r717, %r777;
	add.s32 	%r719, %r116, %r715;
	ld.shared.u32 	%r720, [%r719];
	add.s32 	%r721, %r720, %r778;
	ld.shared.u32 	%r722, [%r716+64];
	add.s32 	%r723, %r722, %r718;
	ld.shared.u32 	%r724, [%r719+64];
	add.s32 	%r725, %r724, %r721;
	ld.shared.u32 	%r726, [%r716+128];
	add.s32 	%r727, %r726, %r723;
	ld.shared.u32 	%r728, [%r719+128];
	add.s32 	%r729, %r728, %r725;
	ld.shared.u32 	%r730, [%r716+192];
	add.s32 	%r777, %r730, %r727;
	ld.shared.u32 	%r731, [%r719+192];
	add.s32 	%r778, %r731, %r729;
	add.s32 	%r764, %r764, 4;
$L__BB0_283:
	setp.eq.s32 	%p180, %r126, 0;
	@%p180 bra 	$L__BB0_286;
	shl.b32 	%r732, %r764, 6;
	shl.b32 	%r733, %r2, 2;
	add.s32 	%r734, %r732, %r733;
	mov.u32 	%r735, _ZZ12jrc_cuda_rhoPfPKfPKiS3_fE8mnComp1_;
	add.s32 	%r774, %r735, %r734;
	mov.u32 	%r736, _ZZ12jrc_cuda_rhoPfPKfPKiS3_fE9rho_chunk;
	add.s32 	%r773, %r736, %r734;
	neg.s32 	%r772, %r126;
$L__BB0_285:
	.pragma "nounroll";
	ld.shared.u32 	%r737, [%r773];
	add.s32 	%r777, %r737, %r777;
	ld.shared.u32 	%r738, [%r774];
	add.s32 	%r778, %r738, %r778;
	add.s32 	%r774, %r774, 64;
	add.s32 	%r773, %r773, 64;
	add.s32 	%r772, %r772, 1;
	setp.ne.s32 	%p181, %r772, 0;
	@%p181 bra 	$L__BB0_285;
$L__BB0_286:
	setp.ge.s32 	%p182, %r3, %r4;
	@%p182 bra 	$L__BB0_288;
	cvt.rn.f64.s32 	%fd1, %r777;
	cvt.rn.f64.s32 	%fd2, %r778;
	div.rn.f64 	%fd3, %fd1, %fd2;
	cvt.rn.f32.f64 	%f535, %fd3;
	cvta.to.global.u64 	%rd52, %rd3;
	mul.wide.s32 	%rd53, %r3, 4;
	add.s64 	%rd54, %rd52, %rd53;
	st.global.f32 	[%rd54], %f535;
$L__BB0_288:
	ret;

}


// ===== COMPILED SASS (sm_100) =====

	.target	sm_100

	.elftype	@"ET_EXEC"


//--------------------- .note.nv.tkinfo           --------------------------
	.section	.note.nv.tkinfo,"",@"SHT_NOTE"
	.sectionflags	@"SHF_NOTE_NV_TKINFO"
	.tkinfo
        /*0018*/ 	.word	0x00000002
        /*0030*/ 	.string	""
        /*0030*/ 	.string	"ptxas"
        /*0030*/ 	.string	"Cuda compilation tools, release 13.0, V13.0.88"
        /*0030*/ 	.string	"Build cuda_13.0.r13.0/compiler.36424714_0"
        /*0030*/ 	.string	"-arch sm_100 -m 64 "



//--------------------- .note.nv.cuinfo           --------------------------
	.section	.note.nv.cuinfo,"",@"SHT_NOTE"
	.sectionflags	@"SHF_NOTE_NV_CUINFO"
        /*0018*/ 	.short	0x0002
        /*001a*/ 	.short	0x0064
        /*001c*/ 	.short	0x0082
	.zero		2


//--------------------- .nv.info                  --------------------------
	.section	.nv.info,"",@"SHT_CUDA_INFO"
	.align	4


	//----- nvinfo : EIATTR_REGCOUNT
	.align		4
        /*0000*/ 	.byte	0x04, 0x2f
        /*0002*/ 	.short	(.L_1 - .L_0)
	.align		4
.L_0:
        /*0004*/ 	.word	index@(_Z12jrc_cuda_rhoPfPKfPKiS3_f)
        /*0008*/ 	.word	0x00000048


	//----- nvinfo : EIATTR_FRAME_SIZE
	.align		4
.L_1:
        /*000c*/ 	.byte	0x04, 0x11
        /*000e*/ 	.short	(.L_3 - .L_2)
	.align		4
.L_2:
        /*0010*/ 	.word	index@($__internal_0_$__cuda_sm20_div_rn_f64_full)
        /*0014*/ 	.word	0x00000000


	//----- nvinfo : EIATTR_FRAME_SIZE
	.align		4
.L_3:
        /*0018*/ 	.byte	0x04, 0x11
        /*001a*/ 	.short	(.L_5 - .L_4)
	.align		4
.L_4:
        /*001c*/ 	.word	index@(_Z12jrc_cuda_rhoPfPKfPKiS3_f)
        /*0020*/ 	.word	0x00000000


	//----- nvinfo : EIATTR_MIN_STACK_SIZE
	.align		4
.L_5:
        /*0024*/ 	.byte	0x04, 0x12
        /*0026*/ 	.short	(.L_7 - .L_6)
	.align		4
.L_6:
        /*0028*/ 	.word	index@(_Z12jrc_cuda_rhoPfPKfPKiS3_f)
        /*002c*/ 	.word	0x00000000
.L_7:


//--------------------- .nv.compat                --------------------------
	.section	.nv.compat,"",@"SHT_CUDA_COMPAT_INFO"
	.align	4
        /*0000*/ 	.byte	0x02, 0x09, 0x00, 0x00, 0x02, 0x02, 0x01, 0x00, 0x02, 0x05, 0x05, 0x00, 0x03, 0x07, 0x01, 0x01
        /*0010*/ 	.byte	0x02, 0x03, 0x00, 0x00, 0x02, 0x06, 0x01, 0x00, 0x04, 0x0b, 0x08, 0x00, 0x01, 0x00, 0x00, 0x00
        /*0020*/ 	.byte	0x00, 0x00, 0x00, 0x00


//--------------------- .nv.info._Z12jrc_cuda_rhoPfPKfPKiS3_f --------------------------
	.section	.nv.info._Z12jrc_cuda_rhoPfPKfPKiS3_f,"",@"SHT_CUDA_INFO"
	.sectionflags	@""
	.align	4


	//----- nvinfo : EIATTR_CUDA_API_VERSION
	.align		4
        /*0000*/ 	.byte	0x04, 0x37
        /*0002*/ 	.short	(.L_9 - .L_8)
.L_8:
        /*0004*/ 	.word	0x00000082


	//----- nvinfo : EIATTR_KPARAM_INFO
	.align		4
.L_9:
        /*0008*/ 	.byte	0x04, 0x17
        /*000a*/ 	.short	(.L_11 - .L_10)
.L_10:
        /*000c*/ 	.word	0x00000000
        /*0010*/ 	.short	0x0004
        /*0012*/ 	.short	0x0020
        /*0014*/ 	.byte	0x00, 0xf0, 0x11, 0x00


	//----- nvinfo : EIATTR_KPARAM_INFO
	.align		4
.L_11:
        /*0018*/ 	.byte	0x04, 0x17
        /*001a*/ 	.short	(.L_13 - .L_12)
.L_12:
        /*001c*/ 	.word	0x00000000
        /*0020*/ 	.short	0x0003
        /*0022*/ 	.short	0x0018
        /*0024*/ 	.byte	0x00, 0xf5, 0x21, 0x00


	//----- nvinfo : EIATTR_KPARAM_INFO
	.align		4
.L_13:
        /*0028*/ 	.byte	0x04, 0x17
        /*002a*/ 	.short	(.L_15 - .L_14)
.L_14:
        /*002c*/ 	.word	0x00000000
        /*0030*/ 	.short	0x0002
        /*0032*/ 	.short	0x0010
        /*0034*/ 	.byte	0x00, 0xf5, 0x21, 0x00


	//----- nvinfo : EIATTR_KPARAM_INFO
	.align		4
.L_15:
        /*0038*/ 	.byte	0x04, 0x17
        /*003a*/ 	.short	(.L_17 - .L_16)
.L_16:
        /*003c*/ 	.word	0x00000000
        /*0040*/ 	.short	0x0001
        /*0042*/ 	.short	0x0008
        /*0044*/ 	.byte	0x00, 0xf5, 0x21, 0x00


	//----- nvinfo : EIATTR_KPARAM_INFO
	.align		4
.L_17:
        /*0048*/ 	.byte	0x04, 0x17
        /*004a*/ 	.short	(.L_19 - .L_18)
.L_18:
        /*004c*/ 	.word	0x00000000
        /*0050*/ 	.short	0x0000
        /*0052*/ 	.short	0x0000
        /*0054*/ 	.byte	0x00, 0xf5, 0x21, 0x00


	//----- nvinfo : EIATTR_SPARSE_MMA_MASK
	.align		4
.L_19:
        /*0058*/ 	.byte	0x03, 0x50
        /*005a*/ 	.short	0x0000


	//----- nvinfo : EIATTR_MAXREG_COUNT
	.align		4
        /*005c*/ 	.byte	0x03, 0x1b
        /*005e*/ 	.short	0x00ff


	//----- nvinfo : EIATTR_NUM_BARRIERS
	.align		4
        /*0060*/ 	.byte	0x02, 0x4c
        /*0062*/ 	.byte	0x01
	.zero		1


	//----- nvinfo : EIATTR_MERCURY_ISA_VERSION
	.align		4
        /*0064*/ 	.byte	0x03, 0x5f
        /*0066*/ 	.short	0x0101


	//----- nvinfo : EIATTR_VRC_CTA_INIT_COUNT
	.align		4
        /*0068*/ 	.byte	0x02, 0x4a
	.zero		1
	.zero		1


	//----- nvinfo : EIATTR_EXIT_INSTR_OFFSETS
	.align		4
        /*006c*/ 	.byte	0x04, 0x1c
        /*006e*/ 	.short	(.L_21 - .L_20)


	//   ....[0]....
.L_20:
        /*0070*/ 	.word	0x00006280


	//   ....[1]....
        /*0074*/ 	.word	0x00006c70


	//   ....[2]....
        /*0078*/ 	.word	0x00006e20


	//----- nvinfo : EIATTR_CRS_STACK_SIZE
	.align		4
.L_21:
        /*007c*/ 	.byte	0x04, 0x1e
        /*007e*/ 	.short	(.L_23 - .L_22)
.L_22:
        /*0080*/ 	.word	0x00000000


	//----- nvinfo : EIATTR_CBANK_PARAM_SIZE
	.align		4
.L_23:
        /*0084*/ 	.byte	0x03, 0x19
        /*0086*/ 	.short	0x0024


	//----- nvinfo : EIATTR_PARAM_CBANK
	.align		4
        /*0088*/ 	.byte	0x04, 0x0a
        /*008a*/ 	.short	(.L_25 - .L_24)
	.align		4
.L_24:
        /*008c*/ 	.word	index@(.nv.constant0._Z12jrc_cuda_rhoPfPKfPKiS3_f)
        /*0090*/ 	.short	0x0380
        /*0092*/ 	.short	0x0024


	//----- nvinfo : EIATTR_SW_WAR
	.align		4
.L_25:
        /*0094*/ 	.byte	0x04, 0x36
        /*0096*/ 	.short	(.L_27 - .L_26)
.L_26:
        /*0098*/ 	.word	0x00000008
.L_27:


//--------------------- .nv.callgraph             --------------------------
	.section	.nv.callgraph,"",@"SHT_CUDA_CALLGRAPH"
	.align	4
	.sectionentsize	8
	.align		4
        /*0000*/ 	.word	0x00000000
	.align		4
        /*0004*/ 	.word	0xffffffff
	.align		4
        /*0008*/ 	.word	0x00000000
	.align		4
        /*000c*/ 	.word	0xfffffffe
	.align		4
        /*0010*/ 	.word	0x00000000
	.align		4
        /*0014*/ 	.word	0xfffffffd
	.align		4
        /*0018*/ 	.word	0x00000000
	.align		4
        /*001c*/ 	.word	0xfffffffc


//--------------------- .text._Z12jrc_cuda_rhoPfPKfPKiS3_f --------------------------
	.section	.text._Z12jrc_cuda_rhoPfPKfPKiS3_f,"ax",@progbits
	.align	128
        .global         _Z12jrc_cuda_rhoPfPKfPKiS3_f
        .type           _Z12jrc_cuda_rhoPfPKfPKiS3_f,@function
        .size           _Z12jrc_cuda_rhoPfPKfPKiS3_f,(.L_x_159 - _Z12jrc_cuda_rhoPfPKfPKiS3_f)
        .other          _Z12jrc_cuda_rhoPfPKfPKiS3_f,@"STO_CUDA_ENTRY STV_DEFAULT"
_Z12jrc_cuda_rhoPfPKfPKiS3_f:
.text._Z12jrc_cuda_rhoPfPKfPKiS3_f:
[----:B------:R-:W-:Y:S08]  /*0000*/  LDC R1, c[0x0][0x37c] ;  /* 0x0000df00ff017b82 */ /* 0x000ff00000000800 */
[----:B------:R-:W0:Y:S01]  /*0010*/  LDC.64 R12, c[0x0][0x398] ;  /* 0x0000e600ff0c7b82 */ /* 0x000e220000000a00 */
[----:B------:R-:W0:Y:S02]  /*0020*/  LDCU.64 UR10, c[0x0][0x358] ;  /* 0x00006b00ff0a77ac */ /* 0x000e240008000a00 */
[----:B0-----:R-:W2:Y:S05]  /*0030*/  LDG.E R0, desc[UR10][R12.64] ;  /* 0x0000000a0c007981 */ /* 0x001eaa000c1e1900 */
[----:B------:R-:W-:Y:S01]  /*0040*/  S2UR UR4, SR_CTAID.X ;  /* 0x00000000000479c3 */ /* 0x000fe20000002500 */
[----:B------:R-:W0:Y:S01]  /*0050*/  LDCU UR6, c[0x0][0x370] ;  /* 0x00006e00ff0677ac */ /* 0x000e220008000800 */
[----:B------:R-:W3:Y:S04]  /*0060*/  LDG.E R2, desc[UR10][R12.64+0x8] ;  /* 0x0000080a0c027981 */ /* 0x000ee8000c1e1900 */
[----:B------:R-:W4:Y:S02]  /*0070*/  LDG.E R6, desc[UR10][R12.64+0x10] ;  /* 0x0000100a0c067981 */ /* 0x000f24000c1e1900 */
[----:B------:R-:W0:Y:S01]  /*0080*/  S2UR UR5, SR_CTAID.Y ;  /* 0x00000000000579c3 */ /* 0x000e220000002600 */
[----:B------:R-:W1:Y:S01]  /*0090*/  S2R R5, SR_TID.X ;  /* 0x0000000000057919 */ /* 0x000e620000002100 */
[----:B------:R-:W1:Y:S01]  /*00a0*/  S2R R8, SR_CgaCtaId ;  /* 0x0000000000087919 */ /* 0x000e620000008800 */
[----:B------:R-:W-:Y:S01]  /*00b0*/  MOV R9, 0x400 ;  /* 0x0000040000097802 */ /* 0x000fe20000000f00 */
[----:B------:R-:W5:Y:S01]  /*00c0*/  LDG.E R4, desc[UR10][R12.64+0xc] ;  /* 0x00000c0a0c047981 */ /* 0x000f62000c1e1900 */
[----:B------:R-:W-:Y:S03]  /*00d0*/  BSSY.RECONVERGENT B0, `(.L_x_0) ;  /* 0x0000097000007945 */ /* 0x000fe60003800200 */
[----:B------:R1:W5:Y:S01]  /*00e0*/  LDG.E R3, desc[UR10][R12.64+0x4] ;  /* 0x0000040a0c037981 */ /* 0x000362000c1e1900 */
[----:B0-----:R-:W-:-:S04]  /*00f0*/  UIMAD UR4, UR5, UR6, UR4 ;  /* 0x00000006050472a4 */ /* 0x001fc8000f8e0204 */
[----:B------:R-:W-:-:S06]  /*0100*/  USHF.L.U32 UR4, UR4, 0x4, URZ ;  /* 0x0000000404047899 */ /* 0x000fcc00080006ff */
[----:B-1----:R-:W-:Y:S02]  /*0110*/  VIADD R7, R5, UR4 ;  /* 0x0000000405077c36 */ /* 0x002fe40008000000 */
[C---:B------:R-:W-:Y:S02]  /*0120*/  VIADD R17, R9.reuse, 0x2b80 ;  /* 0x00002b8009117836 */ /* 0x040fe40000000000 */
[C---:B------:R-:W-:Y:S01]  /*0130*/  VIADD R15, R9.reuse, 0x40 ;  /* 0x00000040090f7836 */ /* 0x040fe20000000000 */
[----:B------:R-:W-:Y:S02]  /*0140*/  IADD3 R19, PT, PT, R9, 0xb80, RZ ;  /* 0x00000b8009137810 */ /* 0x000fe40007ffe0ff */
[C---:B------:R-:W-:Y:S02]  /*0150*/  LEA R24, R8.reuse, R17, 0x18 ;  /* 0x0000001108187211 */ /* 0x040fe400078ec0ff */
[----:B------:R-:W-:-:S03]  /*0160*/  LEA R12, R8, R15, 0x18 ;  /* 0x0000000f080c7211 */ /* 0x000fc600078ec0ff */
[C---:B------:R-:W-:Y:S02]  /*0170*/  IMAD R24, R5.reuse, 0x40, R24 ;  /* 0x0000004005187824 */ /* 0x040fe400078e0218 */
[----:B------:R-:W-:Y:S01]  /*0180*/  IMAD R12, R5, 0x40, R12 ;  /* 0x00000040050c7824 */ /* 0x000fe200078e020c */
[----:B--2---:R-:W-:-:S04]  /*0190*/  ISETP.GE.AND P0, PT, R7, R0, PT ;  /* 0x000000000700720c */ /* 0x004fc80003f06270 */
[----:B------:R-:W-:-:S13]  /*01a0*/  ISETP.GT.U32.OR P0, PT, R5, 0xf, P0 ;  /* 0x0000000f0500780c */ /* 0x000fda0000704470 */
[----:B------:R-:W0:Y:S01]  /*01b0*/  @!P0 LDC.64 R10, c[0x0][0x390] ;  /* 0x0000e400ff0a8b82 */ /* 0x000e220000000a00 */
[----:B---3--:R-:W-:Y:S02]  /*01c0*/  ISETP.GE.AND P1, PT, R5, R2, PT ;  /* 0x000000020500720c */ /* 0x008fe40003f26270 */
[----:B----4-:R-:W-:Y:S02]  /*01d0*/  R2UR UR8, R6 ;  /* 0x00000000060872ca */ /* 0x010fe400000e0000 */
[C---:B------:R-:W-:Y:S02]  /*01e0*/  @!P0 LEA R14, R8.reuse, R9, 0x18 ;  /* 0x00000009080e8211 */ /* 0x040fe400078ec0ff */
[----:B------:R-:W-:-:S04]  /*01f0*/  LEA R6, R8, R19, 0x18 ;  /* 0x0000001308067211 */ /* 0x000fc800078ec0ff */
[----:B------:R-:W-:Y:S01]  /*0200*/  LEA R6, R5, R6, 0x6 ;  /* 0x0000000605067211 */ /* 0x000fe200078e30ff */
[----:B0-----:R-:W-:-:S06]  /*0210*/  @!P0 IMAD.WIDE R10, R7, 0x4, R10 ;  /* 0x00000004070a8825 */ /* 0x001fcc00078e020a */
[----:B------:R0:W5:Y:S02]  /*0220*/  @!P0 LDG.E R10, desc[UR10][R10.64] ;  /* 0x0000000a0a0a8981 */ /* 0x000164000c1e1900 */
[----:B0-----:R-:W-:Y:S01]  /*0230*/  @!P0 IMAD R11, R5, 0x4, R14 ;  /* 0x00000004050b8824 */ /* 0x001fe200078e020e */
[----:B------:R-:W-:Y:S06]  /*0240*/  @P1 BRA `(.L_x_1) ;  /* 0x0000000400fc1947 */ /* 0x000fec0003800000 */
[----:B------:R-:W-:Y:S02]  /*0250*/  UIADD3 UR5, UPT, UPT, UR4, 0x1, URZ ;  /* 0x0000000104057890 */ /* 0x000fe4000fffe0ff */
[----:B------:R-:W-:Y:S02]  /*0260*/  UIADD3 UR6, UPT, UPT, UR4, 0x2, URZ ;  /* 0x0000000204067890 */ /* 0x000fe4000fffe0ff */
[----:B------:R-:W-:Y:S02]  /*0270*/  UIADD3 UR7, UPT, UPT, UR4, 0x3, URZ ;  /* 0x0000000304077890 */ /* 0x000fe4000fffe0ff */
[C---:B------:R-:W-:Y:S02]  /*0280*/  ISETP.LE.AND P1, PT, R0.reuse, UR5, PT ;  /* 0x0000000500007c0c */ /* 0x040fe4000bf23270 */
[C---:B------:R-:W-:Y:S02]  /*0290*/  ISETP.LE.AND P2, PT, R0.reuse, UR6, PT ;  /* 0x0000000600007c0c */ /* 0x040fe4000bf43270 */
[----:B------:R-:W-:-:S09]  /*02a0*/  ISETP.LE.AND P6, PT, R0, UR7, PT ;  /* 0x0000000700007c0c */ /* 0x000fd2000bfc3270 */
[----:B------:R-:W0:Y:S01]  /*02b0*/  @!P1 LDC.64 R16, c[0x0][0x388] ;  /* 0x0000e200ff109b82 */ /* 0x000e220000000a00 */
[----:B------:R-:W-:-:S07]  /*02c0*/  @!P1 IMAD R13, R2, UR5, R5 ;  /* 0x00000005020d9c24 */ /* 0x000fce000f8e0205 */
[----:B------:R-:W1:Y:S08]  /*02d0*/  @!P2 LDC.64 R18, c[0x0][0x388] ;  /* 0x0000e200ff12ab82 */ /* 0x000e700000000a00 */
[----:B------:R-:W2:Y:S01]  /*02e0*/  @!P6 LDC.64 R20, c[0x0][0x388] ;  /* 0x0000e200ff14eb82 */ /* 0x000ea20000000a00 */
[----:B0-----:R-:W-:-:S04]  /*02f0*/  @!P1 IMAD.WIDE R16, R13, 0x4, R16 ;  /* 0x000000040d109825 */ /* 0x001fc800078e0210 */
[----:B------:R-:W-:Y:S01]  /*0300*/  @!P2 IMAD R13, R2, UR6, R5 ;  /* 0x00000006020dac24 */ /* 0x000fe2000f8e0205 */
[----:B------:R0:W3:Y:S03]  /*0310*/  @!P1 LDG.E R23, desc[UR10][R16.64] ;  /* 0x0000000a10179981 */ /* 0x0000e6000c1e1900 */
[----:B-1----:R-:W-:-:S04]  /*0320*/  @!P2 IMAD.WIDE R18, R13, 0x4, R18 ;  /* 0x000000040d12a825 */ /* 0x002fc800078e0212 */
[----:B------:R-:W-:Y:S01]  /*0330*/  @!P6 IMAD R13, R2, UR7, R5 ;  /* 0x00000007020dec24 */ /* 0x000fe2000f8e0205 */
[----:B------:R1:W4:Y:S03]  /*0340*/  @!P2 LDG.E R25, desc[UR10][R18.64] ;  /* 0x0000000a1219a981 */ /* 0x000326000c1e1900 */
[----:B--2---:R-:W-:-:S05]  /*0350*/  @!P6 IMAD.WIDE R20, R13, 0x4, R20 ;  /* 0x000000040d14e825 */ /* 0x004fca00078e0214 */
[----:B------:R2:W4:Y:S01]  /*0360*/  @!P6 LDG.E R31, desc[UR10][R20.64] ;  /* 0x0000000a141fe981 */ /* 0x000522000c1e1900 */
[----:B------:R-:W-:-:S13]  /*0370*/  ISETP.LE.AND P3, PT, R0, UR4, PT ;  /* 0x0000000400007c0c */ /* 0x000fda000bf63270 */
[----:B------:R-:W1:Y:S01]  /*0380*/  @!P3 LDC.64 R14, c[0x0][0x388] ;  /* 0x0000e200ff0ebb82 */ /* 0x000e620000000a00 */
[----:B------:R-:W-:Y:S01]  /*0390*/  @!P3 IMAD R13, R2, UR4, R5 ;  /* 0x00000004020dbc24 */ /* 0x000fe2000f8e0205 */
[----:B------:R-:W-:Y:S02]  /*03a0*/  UIADD3 UR5, UPT, UPT, UR4, 0x4, URZ ;  /* 0x0000000404057890 */ /* 0x000fe4000fffe0ff */
[----:B------:R-:W-:Y:S02]  /*03b0*/  UIADD3 UR6, UPT, UPT, UR4, 0x5, URZ ;  /* 0x0000000504067890 */ /* 0x000fe4000fffe0ff */
[----:B------:R-:W-:Y:S02]  /*03c0*/  UIADD3 UR7, UPT, UPT, UR4, 0x6, URZ ;  /* 0x0000000604077890 */ /* 0x000fe4000fffe0ff */
[C---:B------:R-:W-:Y:S01]  /*03d0*/  ISETP.LE.AND P5, PT, R0.reuse, UR5, PT ;  /* 0x0000000500007c0c */ /* 0x040fe2000bfa3270 */
[----:B------:R-:W-:Y:S01]  /*03e0*/  UIADD3 UR9, UPT, UPT, UR4, 0x7, URZ ;  /* 0x0000000704097890 */ /* 0x000fe2000fffe0ff */
[----:B------:R-:W-:Y:S01]  /*03f0*/  ISETP.LE.AND P4, PT, R0, UR6, PT ;  /* 0x0000000600007c0c */ /* 0x000fe2000bf83270 */
[----:B------:R-:W-:Y:S01]  /*0400*/  UIADD3 UR12, UPT, UPT, UR4, 0x8, URZ ;  /* 0x00000008040c7890 */ /* 0x000fe2000fffe0ff */
[----:B------:R-:W-:Y:S01]  /*0410*/  @P1 STS [R12+0x4], RZ ;  /* 0x000004ff0c001388 */ /* 0x000fe20000000800 */
[----:B------:R-:W-:-:S03]  /*0420*/  UIADD3 UR13, UPT, UPT, UR4, 0x9, URZ ;  /* 0x00000009040d7890 */ /* 0x000fc6000fffe0ff */
[----:B------:R-:W-:Y:S05]  /*0430*/  @P2 STS [R12+0x8], RZ ;  /* 0x000008ff0c002388 */ /* 0x000fea0000000800 */
[----:B0-----:R-:W0:Y:S01]  /*0440*/  @!P5 LDC.64 R16, c[0x0][0x388] ;  /* 0x0000e200ff10db82 */ /* 0x001e220000000a00 */
[----:B-1----:R-:W-:-:S04]  /*0450*/  @!P3 IMAD.WIDE R14, R13, 0x4, R14 ;  /* 0x000000040d0eb825 */ /* 0x002fc800078e020e */
[----:B------:R-:W-:Y:S01]  /*0460*/  HFMA2 R13, -RZ, RZ, 0, 0 ;  /* 0x00000000ff0d7431 */ /* 0x000fe200000001ff */
[----:B------:R-:W-:Y:S02]  /*0470*/  @P6 STS [R12+0xc], RZ ;  /* 0x00000cff0c006388 */ /* 0x000fe40000000800 */
[----:B------:R-:W1:Y:S03]  /*0480*/  @!P4 LDC.64 R18, c[0x0][0x388] ;  /* 0x0000e200ff12cb82 */ /* 0x000e660000000a00 */
[----:B------:R0:W4:Y:S01]  /*0490*/  @!P3 LDG.E R13, desc[UR10][R14.64] ;  /* 0x0000000a0e0db981 */ /* 0x000122000c1e1900 */
[----:B------:R-:W-:-:S13]  /*04a0*/  ISETP.LE.AND P3, PT, R0, UR7, PT ;  /* 0x0000000700007c0c */ /* 0x000fda000bf63270 */
[----:B--2---:R-:W2:Y:S01]  /*04b0*/  @!P3 LDC.64 R20, c[0x0][0x388] ;  /* 0x0000e200ff14bb82 */ /* 0x004ea20000000a00 */
[----:B0-----:R-:W-:-:S04]  /*04c0*/  @!P5 IMAD R15, R2, UR5, R5 ;  /* 0x00000005020fdc24 */ /* 0x001fc8000f8e0205 */
[----:B------:R-:W-:-:S04]  /*04d0*/  @!P5 IMAD.WIDE R14, R15, 0x4, R16 ;  /* 0x000000040f0ed825 */ /* 0x000fc800078e0210 */
[----:B------:R-:W-:Y:S02]  /*04e0*/  @!P4 IMAD R17, R2, UR6, R5 ;  /* 0x000000060211cc24 */ /* 0x000fe4000f8e0205 */
[----:B------:R-:W2:Y:S02]  /*04f0*/  @!P5 LDG.E R15, desc[UR10][R14.64] ;  /* 0x0000000a0e0fd981 */ /* 0x000ea4000c1e1900 */
[----:B-1----:R-:W-:-:S06]  /*0500*/  @!P4 IMAD.WIDE R16, R17, 0x4, R18 ;  /* 0x000000041110c825 */ /* 0x002fcc00078e0212 */
[----:B------:R-:W2:Y:S04]  /*0510*/  @!P4 LDG.E R17, desc[UR10][R16.64] ;  /* 0x0000000a1011c981 */ /* 0x000ea8000c1e1900 */
[----:B---3--:R0:W-:Y:S01]  /*0520*/  @!P1 STS [R12+0x4], R23 ;  /* 0x000004170c009388 */ /* 0x0081e20000000800 */
[----:B------:R-:W-:-:S03]  /*0530*/  ISETP.LE.AND P1, PT, R0, UR9, PT ;  /* 0x0000000900007c0c */ /* 0x000fc6000bf23270 */
[----:B----4-:R1:W-:Y:S01]  /*0540*/  @!P2 STS [R12+0x8], R25 ;  /* 0x000008190c00a388 */ /* 0x0103e20000000800 */
[----:B------:R-:W-:-:S09]  /*0550*/  ISETP.LE.AND P2, PT, R0, UR12, PT ;  /* 0x0000000c00007c0c */ /* 0x000fd2000bf43270 */
[----:B0-----:R-:W0:Y:S01]  /*0560*/  @!P1 LDC.64 R22, c[0x0][0x388] ;  /* 0x0000e200ff169b82 */ /* 0x001e220000000a00 */
[----:B------:R-:W-:Y:S01]  /*0570*/  @!P6 STS [R12+0xc], R31 ;  /* 0x00000c1f0c00e388 */ /* 0x000fe20000000800 */
[----:B------:R-:W-:-:S06]  /*0580*/  ISETP.LE.AND P6, PT, R0, UR13, PT ;  /* 0x0000000d00007c0c */ /* 0x000fcc000bfc3270 */
[----:B------:R-:W3:Y:S08]  /*0590*/  @!P2 LDC.64 R26, c[0x0][0x388] ;  /* 0x0000e200ff1aab82 */ /* 0x000ef00000000a00 */
[----:B------:R-:W4:Y:S01]  /*05a0*/  @!P6 LDC.64 R28, c[0x0][0x388] ;  /* 0x0000e200ff1ceb82 */ /* 0x000f220000000a00 */
[----:B-1----:R-:W-:-:S04]  /*05b0*/  @!P3 IMAD R25, R2, UR7, R5 ;  /* 0x000000070219bc24 */ /* 0x002fc8000f8e0205 */
[----:B--2---:R-:W-:-:S04]  /*05c0*/  @!P3 IMAD.WIDE R18, R25, 0x4, R20 ;  /* 0x000000041912b825 */ /* 0x004fc800078e0214 */
[C-C-:B------:R-:W-:Y:S02]  /*05d0*/  @!P1 IMAD R21, R2.reuse, UR9, R5.reuse ;  /* 0x0000000902159c24 */ /* 0x140fe4000f8e0205 */
[----:B------:R-:W-:Y:S01]  /*05e0*/  @!P2 IMAD R25, R2, UR12, R5 ;  /* 0x0000000c0219ac24 */ /* 0x000fe2000f8e0205 */
[----:B------:R-:W2:Y:S01]  /*05f0*/  @!P3 LDG.E R19, desc[UR10][R18.64] ;  /* 0x0000000a1213b981 */ /* 0x000ea2000c1e1900 */
[----:B0-----:R-:W-:-:S04]  /*0600*/  @!P1 IMAD.WIDE R20, R21, 0x4, R22 ;  /* 0x0000000415149825 */ /* 0x001fc800078e0216 */
[----:B---3--:R-:W-:Y:S02]  /*0610*/  @!P2 IMAD.WIDE R22, R25, 0x4, R26 ;  /* 0x000000041916a825 */ /* 0x008fe400078e021a */
[----:B------:R-:W3:Y:S02]  /*0620*/  @!P1 LDG.E R21, desc[UR10][R20.64] ;  /* 0x0000000a14159981 */ /* 0x000ee4000c1e1900 */
[----:B------:R-:W-:Y:S02]  /*0630*/  @!P6 IMAD R27, R2, UR13, R5 ;  /* 0x0000000d021bec24 */ /* 0x000fe4000f8e0205 */
[----:B------:R-:W3:Y:S02]  /*0640*/  @!P2 LDG.E R23, desc[UR10][R22.64] ;  /* 0x0000000a1617a981 */ /* 0x000ee4000c1e1900 */
[----:B----4-:R-:W-:-:S05]  /*0650*/  @!P6 IMAD.WIDE R26, R27, 0x4, R28 ;  /* 0x000000041b1ae825 */ /* 0x010fca00078e021c */
[----:B------:R-:W4:Y:S01]  /*0660*/  @!P6 LDG.E R25, desc[UR10][R26.64] ;  /* 0x0000000a1a19e981 */ /* 0x000f22000c1e1900 */
[----:B------:R-:W-:Y:S02]  /*0670*/  UIADD3 UR5, UPT, UPT, UR4, 0xa, URZ ;  /* 0x0000000a04057890 */ /* 0x000fe4000fffe0ff */
[----:B------:R-:W-:Y:S01]  /*0680*/  UIADD3 UR6, UPT, UPT, UR4, 0xb, URZ ;  /* 0x0000000b04067890 */ /* 0x000fe2000fffe0ff */
[----:B------:R-:W-:Y:S01]  /*0690*/  @P3 STS [R12+0x18], RZ ;  /* 0x000018ff0c003388 */ /* 0x000fe20000000800 */
[----:B------:R-:W-:Y:S02]  /*06a0*/  UIADD3 UR9, UPT, UPT, UR4, 0xd, URZ ;  /* 0x0000000d04097890 */ /* 0x000fe4000fffe0ff */
[----:B------:R-:W-:Y:S01]  /*06b0*/  UIADD3 UR7, UPT, UPT, UR4, 0xc, URZ ;  /* 0x0000000c04077890 */ /* 0x000fe2000fffe0ff */
[----:B------:R-:W-:Y:S01]  /*06c0*/  @P5 STS [R12+0x10], RZ ;  /* 0x000010ff0c005388 */ /* 0x000fe20000000800 */
[----:B------:R-:W-:Y:S02]  /*06d0*/  UIADD3 UR12, UPT, UPT, UR4, 0xe, URZ ;  /* 0x0000000e040c7890 */ /* 0x000fe4000fffe0ff */
[----:B------:R-:W-:Y:S01]  /*06e0*/  UIADD3 UR13, UPT, UPT, UR4, 0xf, URZ ;  /* 0x0000000f040d7890 */ /* 0x000fe2000fffe0ff */
[----:B------:R-:W-:Y:S04]  /*06f0*/  @P2 STS [R12+0x20], RZ ;  /* 0x000020ff0c002388 */ /* 0x000fe80000000800 */
[----:B------:R-:W-:Y:S04]  /*0700*/  @P4 STS [R12+0x14], RZ ;  /* 0x000014ff0c004388 */ /* 0x000fe80000000800 */
[----:B------:R-:W-:Y:S04]  /*0710*/  @P1 STS [R12+0x1c], RZ ;  /* 0x00001cff0c001388 */ /* 0x000fe80000000800 */
[----:B------:R-:W-:Y:S04]  /*0720*/  @P6 STS [R12+0x24], RZ ;  /* 0x000024ff0c006388 */ /* 0x000fe80000000800 */
[----:B------:R-:W-:Y:S01]  /*0730*/  @!P5 STS [R12+0x10], R15 ;  /* 0x0000100f0c00d388 */ /* 0x000fe20000000800 */
[----:B------:R-:W-:-:S03]  /*0740*/  ISETP.LE.AND P5, PT, R0, UR6, PT ;  /* 0x0000000600007c0c */ /* 0x000fc6000bfa3270 */
[----:B------:R0:W-:Y:S01]  /*0750*/  @!P4 STS [R12+0x14], R17 ;  /* 0x000014110c00c388 */ /* 0x0001e20000000800 */
[----:B------:R-:W-:-:S09]  /*0760*/  ISETP.LE.AND P4, PT, R0, UR7, PT ;  /* 0x0000000700007c0c */ /* 0x000fd2000bf83270 */
[----:B0-----:R-:W0:Y:S04]  /*0770*/  @!P5 LDC.64 R16, c[0x0][0x388] ;  /* 0x0000e200ff10db82 */ /* 0x001e280000000a00 */
[----:B------:R-:W-:Y:S01]  /*0780*/  @!P4 IMAD R31, R2, UR7, R5 ;  /* 0x00000007021fcc24 */ /* 0x000fe2000f8e0205 */
[----:B--2---:R1:W-:Y:S01]  /*0790*/  @!P3 STS [R12+0x18], R19 ;  /* 0x000018130c00b388 */ /* 0x0043e20000000800 */
[----:B------:R-:W-:-:S03]  /*07a0*/  ISETP.LE.AND P3, PT, R0, UR5, PT ;  /* 0x0000000500007c0c */ /* 0x000fc6000bf63270 */
[----:B---3--:R-:W-:Y:S01]  /*07b0*/  @!P2 STS [R12+0x20], R23 ;  /* 0x000020170c00a388 */ /* 0x008fe20000000800 */
[C---:B------:R-:W-:Y:S01]  /*07c0*/  ISETP.LE.AND P2, PT, R0.reuse, UR9, PT ;  /* 0x0000000900007c0c */ /* 0x040fe2000bf43270 */
[----:B-1----:R-:W1:Y:S02]  /*07d0*/  @!P4 LDC.64 R18, c[0x0][0x388] ;  /* 0x0000e200ff12cb82 */ /* 0x002e640000000a00 */
[----:B------:R2:W-:Y:S01]  /*07e0*/  @!P1 STS [R12+0x1c], R21 ;  /* 0x00001c150c009388 */ /* 0x0005e20000000800 */
[----:B------:R-:W-:-:S03]  /*07f0*/  ISETP.LE.AND P1, PT, R0, UR12, PT ;  /* 0x0000000c00007c0c */ /* 0x000fc6000bf23270 */
[----:B----4-:R3:W-:Y:S01]  /*0800*/  @!P6 STS [R12+0x24], R25 ;  /* 0x000024190c00e388 */ /* 0x0107e20000000800 */
[----:B------:R-:W-:Y:S01]  /*0810*/  ISETP.LE.AND P6, PT, R0, UR13, PT ;  /* 0x0000000d00007c0c */ /* 0x000fe2000bfc3270 */
[----:B------:R-:W4:Y:S08]  /*0820*/  @!P3 LDC.64 R14, c[0x0][0x388] ;  /* 0x0000e200ff0ebb82 */ /* 0x000f300000000a00 */
[----:B--2---:R-:W2:Y:S08]  /*0830*/  @!P2 LDC.64 R20, c[0x0][0x388] ;  /* 0x0000e200ff14ab82 */ /* 0x004eb00000000a00 */
[----:B------:R-:W1:Y:S08]  /*0840*/  @!P1 LDC.64 R22, c[0x0][0x388] ;  /* 0x0000e200ff169b82 */ /* 0x000e700000000a00 */
[----:B------:R-:W1:Y:S01]  /*0850*/  @!P6 LDC.64 R26, c[0x0][0x388] ;  /* 0x0000e200ff1aeb82 */ /* 0x000e620000000a00 */
[----:B------:R-:W-:-:S02]  /*0860*/  @!P3 IMAD R29, R2, UR5, R5 ;  /* 0x00000005021dbc24 */ /* 0x000fc4000f8e0205 */
[----:B---3--:R-:W-:Y:S02]  /*0870*/  @!P2 IMAD R25, R2, UR9, R5 ;  /* 0x000000090219ac24 */ /* 0x008fe4000f8e0205 */
[----:B----4-:R-:W-:-:S04]  /*0880*/  @!P3 IMAD.WIDE R14, R29, 0x4, R14 ;  /* 0x000000041d0eb825 */ /* 0x010fc800078e020e */
[C---:B------:R-:W-:Y:S02]  /*0890*/  @!P5 IMAD R29, R2.reuse, UR6, R5 ;  /* 0x00000006021ddc24 */ /* 0x040fe4000f8e0205 */
[----:B--2---:R-:W-:Y:S01]  /*08a0*/  @!P2 IMAD.WIDE R20, R25, 0x4, R20 ;  /* 0x000000041914a825 */ /* 0x004fe200078e0214 */
[----:B------:R-:W2:Y:S03]  /*08b0*/  @!P3 LDG.E R15, desc[UR10][R14.64] ;  /* 0x0000000a0e0fb981 */ /* 0x000ea6000c1e1900 */
[----:B0-----:R-:W-:Y:S02]  /*08c0*/  @!P5 IMAD.WIDE R16, R29, 0x4, R16 ;  /* 0x000000041d10d825 */ /* 0x001fe400078e0210 */
[----:B------:R-:W3:Y:S02]  /*08d0*/  @!P2 LDG.E R21, desc[UR10][R20.64] ;  /* 0x0000000a1415a981 */ /* 0x000ee4000c1e1900 */
[----:B------:R-:W-:-:S02]  /*08e0*/  @!P1 IMAD R29, R2, UR12, R5 ;  /* 0x0000000c021d9c24 */ /* 0x000fc4000f8e0205 */
[----:B------:R-:W-:Y:S01]  /*08f0*/  @!P6 IMAD R25, R2, UR13, R5 ;  /* 0x0000000d0219ec24 */ /* 0x000fe2000f8e0205 */
[----:B------:R-:W4:Y:S01]  /*0900*/  @!P5 LDG.E R17, desc[UR10][R16.64] ;  /* 0x0000000a1011d981 */ /* 0x000f22000c1e1900 */
[----:B-1----:R-:W-:-:S04]  /*0910*/  @!P4 IMAD.WIDE R18, R31, 0x4, R18 ;  /* 0x000000041f12c825 */ /* 0x002fc800078e0212 */
[----:B------:R-:W-:Y:S02]  /*0920*/  @!P1 IMAD.WIDE R22, R29, 0x4, R22 ;  /* 0x000000041d169825 */ /* 0x000fe400078e0216 */
[----:B------:R-:W4:Y:S02]  /*0930*/  @!P4 LDG.E R19, desc[UR10][R18.64] ;  /* 0x0000000a1213c981 */ /* 0x000f24000c1e1900 */
[----:B------:R-:W-:Y:S02]  /*0940*/  @!P6 IMAD.WIDE R26, R25, 0x4, R26 ;  /* 0x00000004191ae825 */ /* 0x000fe400078e021a */
[----:B------:R-:W4:Y:S04]  /*0950*/  @!P1 LDG.E R23, desc[UR10][R22.64] ;  /* 0x0000000a16179981 */ /* 0x000f28000c1e1900 */
[----:B------:R-:W4:Y:S04]  /*0960*/  @!P6 LDG.E R27, desc[UR10][R26.64] ;  /* 0x0000000a1a1be981 */ /* 0x000f28000c1e1900 */
[----:B------:R0:W-:Y:S04]  /*0970*/  @P3 STS [R12+0x28], RZ ;  /* 0x000028ff0c003388 */ /* 0x0001e80000000800 */
[----:B------:R0:W-:Y:S04]  /*0980*/  @P5 STS [R12+0x2c], RZ ;  /* 0x00002cff0c005388 */ /* 0x0001e80000000800 */
[----:B------:R0:W-:Y:S04]  /*0990*/  @P4 STS [R12+0x30], RZ ;  /* 0x000030ff0c004388 */ /* 0x0001e80000000800 */
[----:B------:R0:W-:Y:S04]  /*09a0*/  @P2 STS [R12+0x34], RZ ;  /* 0x000034ff0c002388 */ /* 0x0001e80000000800 */
[----:B------:R0:W-:Y:S04]  /*09b0*/  @P1 STS [R12+0x38], RZ ;  /* 0x000038ff0c001388 */ /* 0x0001e80000000800 */
[----:B------:R0:W-:Y:S04]  /*09c0*/  @P6 STS [R12+0x3c], RZ ;  /* 0x00003cff0c006388 */ /* 0x0001e80000000800 */
[----:B------:R0:W-:Y:S04]  /*09d0*/  STS [R12], R13 ;  /* 0x0000000d0c007388 */ /* 0x0001e80000000800 */
[----:B--2---:R0:W-:Y:S04]  /*09e0*/  @!P3 STS [R12+0x28], R15 ;  /* 0x0000280f0c00b388 */ /* 0x0041e80000000800 */
[----:B---3--:R0:W-:Y:S04]  /*09f0*/  @!P2 STS [R12+0x34], R21 ;  /* 0x000034150c00a388 */ /* 0x0081e80000000800 */
[----:B----4-:R0:W-:Y:S04]  /*0a00*/  @!P5 STS [R12+0x2c], R17 ;  /* 0x00002c110c00d388 */ /* 0x0101e80000000800 */
[----:B------:R0:W-:Y:S04]  /*0a10*/  @!P4 STS [R12+0x30], R19 ;  /* 0x000030130c00c388 */ /* 0x0001e80000000800 */
[----:B------:R0:W-:Y:S04]  /*0a20*/  @!P1 STS [R12+0x38], R23 ;  /* 0x000038170c009388 */ /* 0x0001e80000000800 */
[----:B------:R0:W-:Y:S02]  /*0a30*/  @!P6 STS [R12+0x3c], R27 ;  /* 0x00003c1b0c00e388 */ /* 0x0001e40000000800 */
.L_x_1:
[----:B------:R-:W-:Y:S05]  /*0a40*/  BSYNC.RECONVERGENT B0 ;  /* 0x0000000000007941 */ /* 0x000fea0003800200 */
.L_x_0:
[----:B-----5:R1:W-:Y:S01]  /*0a50*/  @!P0 STS [R11], R10 ;  /* 0x0000000a0b008388 */ /* 0x0203e20000000800 */
[----:B------:R-:W-:Y:S01]  /*0a60*/  UISETP.NE.AND UP0, UPT, UR8, 0x1, UPT ;  /* 0x000000010800788c */ /* 0x000fe2000bf05270 */
[----:B------:R-:W-:Y:S01]  /*0a70*/  R2UR UR7, R4 ;  /* 0x00000000040772ca */ /* 0x000fe200000e0000 */
[----:B------:R-:W-:Y:S01]  /*0a80*/  BSSY.RECONVERGENT B0, `(.L_x_2) ;  /* 0x000008b000007945 */ /* 0x000fe20003800200 */
[----:B------:R1:W-:Y:S03]  /*0a90*/  STS [R6], RZ ;  /* 0x000000ff06007388 */ /* 0x0003e60000000800 */
[----:B------:R-:W-:Y:S01]  /*0aa0*/  PLOP3.LUT P0, PT, PT, PT, UP0, 0x80, 0x8 ;  /* 0x000000000008781c */ /* 0x000fe20003f0f008 */
[----:B------:R1:W-:Y:S03]  /*0ab0*/  STS [R24], RZ ;  /* 0x000000ff18007388 */ /* 0x0003e60000000800 */
[----:B------:R-:W-:Y:S01]  /*0ac0*/  ISETP.GT.U32.OR P0, PT, R5, 0xf, P0 ;  /* 0x0000000f0500780c */ /* 0x000fe20000704470 */
[----:B------:R1:W-:Y:S04]  /*0ad0*/  STS [R6+0x4], RZ ;  /* 0x000004ff06007388 */ /* 0x0003e80000000800 */
        /* <DEDUP_REMOVED lines=28> */
[----:B------:R1:W-:Y:S01]  /*0ca0*/  STS [R24+0x3c], RZ ;  /* 0x00003cff18007388 */ /* 0x0003e20000000800 */
[----:B------:R-:W-:Y:S05]  /*0cb0*/  @P0 BRA `(.L_x_3) ;  /* 0x00000004009c0947 */ /* 0x000fea0003800000 */
[----:B------:R-:W-:Y:S01]  /*0cc0*/  ISETP.GE.AND P0, PT, R2, 0x1, PT ;  /* 0x000000010200780c */ /* 0x000fe20003f06270 */
[----:B-1----:R-:W-:-:S12]  /*0cd0*/  IMAD.MOV.U32 R10, RZ, RZ, RZ ;  /* 0x000000ffff0a7224 */ /* 0x002fd800078e00ff */
[----:B------:R-:W-:Y:S05]  /*0ce0*/  @!P0 BRA `(.L_x_4) ;  /* 0x0000000400788947 */ /* 0x000fea0003800000 */
[C---:B------:R-:W-:Y:S01]  /*0cf0*/  VIADD R4, R2.reuse, 0xffffffff ;  /* 0xffffffff02047836 */ /* 0x040fe20000000000 */
[----:B------:R-:W-:Y:S01]  /*0d00*/  LOP3.LUT R14, R2, 0xf, RZ, 0xc0, !PT ;  /* 0x0000000f020e7812 */ /* 0x000fe200078ec0ff */
[----:B------:R-:W-:Y:S02]  /*0d10*/  IMAD R11, R5, -0x3c, R12 ;  /* 0xffffffc4050b7824 */ /* 0x000fe400078e020c */
[----:B------:R-:W-:Y:S01]  /*0d20*/  IMAD.MOV.U32 R10, RZ, RZ, RZ ;  /* 0x000000ffff0a7224 */ /* 0x000fe200078e00ff */
[----:B------:R-:W-:Y:S02]  /*0d30*/  ISETP.GE.U32.AND P0, PT, R4, 0xf, PT ;  /* 0x0000000f0400780c */ /* 0x000fe40003f06070 */
[----:B------:R-:W-:Y:S02]  /*0d40*/  ISETP.NE.AND P1, PT, R14, RZ, PT ;  /* 0x000000ff0e00720c */ /* 0x000fe40003f25270 */
[----:B------:R-:W-:-:S09]  /*0d50*/  MOV R4, RZ ;  /* 0x000000ff00047202 */ /* 0x000fd20000000f00 */
[----:B------:R-:W-:Y:S05]  /*0d60*/  @!P0 BRA `(.L_x_5) ;  /* 0x00000000009c8947 */ /* 0x000fea0003800000 */
[----:B------:R-:W-:Y:S01]  /*0d70*/  HFMA2 R10, -RZ, RZ, 0, 0 ;  /* 0x00000000ff0a7431 */ /* 0x000fe200000001ff */
[----:B------:R-:W-:Y:S01]  /*0d80*/  LOP3.LUT R4, R2, 0x7ffffff0, RZ, 0xc0, !PT ;  /* 0x7ffffff002047812 */ /* 0x000fe200078ec0ff */
[----:B0-----:R-:W-:-:S07]  /*0d90*/  IMAD.MOV.U32 R12, RZ, RZ, RZ ;  /* 0x000000ffff0c7224 */ /* 0x001fce00078e00ff */
.L_x_6:
[C---:B------:R-:W-:Y:S02]  /*0da0*/  IMAD R13, R12.reuse, 0x40, R11 ;  /* 0x000000400c0d7824 */ /* 0x040fe400078e020b */
[----:B------:R-:W-:-:S03]  /*0db0*/  VIADD R12, R12, 0x10 ;  /* 0x000000100c0c7836 */ /* 0x000fc60000000000 */
[----:B------:R-:W0:Y:S02]  /*0dc0*/  LDS R15, [R13] ;  /* 0x000000000d0f7984 */ /* 0x000e240000000800 */
[----:B------:R-:W-:Y:S02]  /*0dd0*/  ISETP.NE.AND P0, PT, R12, R4, PT ;  /* 0x000000040c00720c */ /* 0x000fe40003f05270 */
[----:B------:R-:W1:Y:S04]  /*0de0*/  LDS R17, [R13+0x40] ;  /* 0x000040000d117984 */ /* 0x000e680000000800 */
[----:B------:R-:W2:Y:S04]  /*0df0*/  LDS R19, [R13+0x80] ;  /* 0x000080000d137984 */ /* 0x000ea80000000800 */
[----:B------:R-:W3:Y:S04]  /*0e00*/  LDS R21, [R13+0xc0] ;  /* 0x0000c0000d157984 */ /* 0x000ee80000000800 */
[----:B------:R-:W4:Y:S04]  /*0e10*/  LDS R23, [R13+0x100] ;  /* 0x000100000d177984 */ /* 0x000f280000000800 */
[----:B------:R-:W5:Y:S04]  /*0e20*/  LDS R25, [R13+0x140] ;  /* 0x000140000d197984 */ /* 0x000f680000000800 */
[----:B------:R-:W5:Y:S04]  /*0e30*/  LDS R27, [R13+0x180] ;  /* 0x000180000d1b7984 */ /* 0x000f680000000800 */
[----:B------:R-:W5:Y:S04]  /*0e40*/  LDS R29, [R13+0x1c0] ;  /* 0x0001c0000d1d7984 */ /* 0x000f680000000800 */
[----:B------:R-:W5:Y:S04]  /*0e50*/  LDS R31, [R13+0x200] ;  /* 0x000200000d1f7984 */ /* 0x000f680000000800 */
[----:B------:R-:W5:Y:S01]  /*0e60*/  LDS R33, [R13+0x240] ;  /* 0x000240000d217984 */ /* 0x000f620000000800 */
[----:B0-----:R-:W-:-:S03]  /*0e70*/  FFMA R10, R15, R15, R10 ;  /* 0x0000000f0f0a7223 */ /* 0x001fc6000000000a */
[----:B------:R-:W0:Y:S01]  /*0e80*/  LDS R15, [R13+0x280] ;  /* 0x000280000d0f7984 */ /* 0x000e220000000800 */
[----:B-1----:R-:W-:-:S03]  /*0e90*/  FFMA R10, R17, R17, R10 ;  /* 0x00000011110a7223 */ /* 0x002fc6000000000a */
[----:B------:R-:W1:Y:S01]  /*0ea0*/  LDS R17, [R13+0x2c0] ;  /* 0x0002c0000d117984 */ /* 0x000e620000000800 */
[----:B--2---:R-:W-:-:S03]  /*0eb0*/  FFMA R10, R19, R19, R10 ;  /* 0x00000013130a7223 */ /* 0x004fc6000000000a */
[----:B------:R-:W2:Y:S01]  /*0ec0*/  LDS R19, [R13+0x300] ;  /* 0x000300000d137984 */ /* 0x000ea20000000800 */
[----:B---3--:R-:W-:-:S03]  /*0ed0*/  FFMA R10, R21, R21, R10 ;  /* 0x00000015150a7223 */ /* 0x008fc6000000000a */
[----:B------:R-:W3:Y:S01]  /*0ee0*/  LDS R21, [R13+0x340] ;  /* 0x000340000d157984 */ /* 0x000ee20000000800 */
[----:B----4-:R-:W-:-:S03]  /*0ef0*/  FFMA R10, R23, R23, R10 ;  /* 0x00000017170a7223 */ /* 0x010fc6000000000a */
[----:B------:R-:W4:Y:S01]  /*0f00*/  LDS R23, [R13+0x380] ;  /* 0x000380000d177984 */ /* 0x000f220000000800 */
[----:B-----5:R-:W-:-:S03]  /*0f10*/  FFMA R10, R25, R25, R10 ;  /* 0x00000019190a7223 */ /* 0x020fc6000000000a */
[----:B------:R-:W5:Y:S01]  /*0f20*/  LDS R25, [R13+0x3c0] ;  /* 0x0003c0000d197984 */ /* 0x000f620000000800 */
[----:B------:R-:W-:-:S04]  /*0f30*/  FFMA R10, R27, R27, R10 ;  /* 0x0000001b1b0a7223 */ /* 0x000fc8000000000a */
[----:B------:R-:W-:-:S04]  /*0f40*/  FFMA R10, R29, R29, R10 ;  /* 0x0000001d1d0a7223 */ /* 0x000fc8000000000a */
[----:B------:R-:W-:-:S04]  /*0f50*/  FFMA R10, R31, R31, R10 ;  /* 0x0000001f1f0a7223 */ /* 0x000fc8000000000a */
[----:B------:R-:W-:-:S04]  /*0f60*/  FFMA R10, R33, R33, R10 ;  /* 0x00000021210a7223 */ /* 0x000fc8000000000a */
[----:B0-----:R-:W-:-:S04]  /*0f70*/  FFMA R10, R15, R15, R10 ;  /* 0x0000000f0f0a7223 */ /* 0x001fc8000000000a */
[----:B-1----:R-:W-:-:S04]  /*0f80*/  FFMA R10, R17, R17, R10 ;  /* 0x00000011110a7223 */ /* 0x002fc8000000000a */
[----:B--2---:R-:W-:-:S04]  /*0f90*/  FFMA R10, R19, R19, R10 ;  /* 0x00000013130a7223 */ /* 0x004fc8000000000a */
[----:B---3--:R-:W-:-:S04]  /*0fa0*/  FFMA R10, R21, R21, R10 ;  /* 0x00000015150a7223 */ /* 0x008fc8000000000a */
[----:B----4-:R-:W-:-:S04]  /*0fb0*/  FFMA R10, R23, R23, R10 ;  /* 0x00000017170a7223 */ /* 0x010fc8000000000a */
[----:B-----5:R-:W-:Y:S01]  /*0fc0*/  FFMA R10, R25, R25, R10 ;  /* 0x00000019190a7223 */ /* 0x020fe2000000000a */
[----:B------:R-:W-:Y:S06]  /*0fd0*/  @P0 BRA `(.L_x_6) ;  /* 0xfffffffc00700947 */ /* 0x000fec000383ffff */
.L_x_5:
[----:B------:R-:W-:Y:S05]  /*0fe0*/  @!P1 BRA `(.L_x_4) ;  /* 0x0000000000b89947 */ /* 0x000fea0003800000 */
[----:B------:R-:W-:Y:S02]  /*0ff0*/  ISETP.GE.U32.AND P0, PT, R14, 0x8, PT ;  /* 0x000000080e00780c */ /* 0x000fe40003f06070 */
[----:B------:R-:W-:-:S04]  /*1000*/  LOP3.LUT R16, R2, 0x7, RZ, 0xc0, !PT ;  /* 0x0000000702107812 */ /* 0x000fc800078ec0ff */
[----:B------:R-:W-:-:S07]  /*1010*/  ISETP.NE.AND P1, PT, R16, RZ, PT ;  /* 0x000000ff1000720c */ /* 0x000fce0003f25270 */
[----:B------:R-:W-:Y:S06]  /*1020*/  @!P0 BRA `(.L_x_7) ;  /* 0x0000000000488947 */ /* 0x000fec0003800000 */
[C---:B0-----:R-:W-:Y:S01]  /*1030*/  LEA R12, R4.reuse, R11, 0x6 ;  /* 0x0000000b040c7211 */ /* 0x041fe200078e30ff */
[----:B------:R-:W-:-:S04]  /*1040*/  VIADD R4, R4, 0x8 ;  /* 0x0000000804047836 */ /* 0x000fc80000000000 */
[----:B------:R-:W0:Y:S04]  /*1050*/  LDS R13, [R12] ;  /* 0x000000000c0d7984 */ /* 0x000e280000000800 */
[----:B------:R-:W1:Y:S04]  /*1060*/  LDS R15, [R12+0x40] ;  /* 0x000040000c0f7984 */ /* 0x000e680000000800 */
[----:B------:R-:W2:Y:S04]  /*1070*/  LDS R17, [R12+0x80] ;  /* 0x000080000c117984 */ /* 0x000ea80000000800 */
[----:B------:R-:W3:Y:S04]  /*1080*/  LDS R19, [R12+0xc0] ;  /* 0x0000c0000c137984 */ /* 0x000ee80000000800 */
[----:B------:R-:W4:Y:S04]  /*1090*/  LDS R21, [R12+0x100] ;  /* 0x000100000c157984 */ /* 0x000f280000000800 */
[----:B------:R-:W5:Y:S04]  /*10a0*/  LDS R23, [R12+0x140] ;  /* 0x000140000c177984 */ /* 0x000f680000000800 */
[----:B------:R-:W5:Y:S04]  /*10b0*/  LDS R25, [R12+0x180] ;  /* 0x000180000c197984 */ /* 0x000f680000000800 */
[----:B------:R-:W5:Y:S01]  /*10c0*/  LDS R27, [R12+0x1c0] ;  /* 0x0001c0000c1b7984 */ /* 0x000f620000000800 */
[----:B0-----:R-:W-:-:S04]  /*10d0*/  FFMA R10, R13, R13, R10 ;  /* 0x0000000d0d0a7223 */ /* 0x001fc8000000000a */
[----:B-1----:R-:W-:-:S04]  /*10e0*/  FFMA R10, R15, R15, R10 ;  /* 0x0000000f0f0a7223 */ /* 0x002fc8000000000a */
[----:B--2---:R-:W-:-:S04]  /*10f0*/  FFMA R10, R17, R17, R10 ;  /* 0x00000011110a7223 */ /* 0x004fc8000000000a */
[----:B---3--:R-:W-:-:S04]  /*1100*/  FFMA R10, R19, R19, R10 ;  /* 0x00000013130a7223 */ /* 0x008fc8000000000a */
[----:B----4-:R-:W-:-:S04]  /*1110*/  FFMA R10, R21, R21, R10 ;  /* 0x00000015150a7223 */ /* 0x010fc8000000000a */
[----:B-----5:R-:W-:-:S04]  /*1120*/  FFMA R10, R23, R23, R10 ;  /* 0x00000017170a7223 */ /* 0x020fc8000000000a */
[----:B------:R-:W-:-:S04]  /*1130*/  FFMA R10, R25, R25, R10 ;  /* 0x00000019190a7223 */ /* 0x000fc8000000000a */
[----:B------:R-:W-:-:S07]  /*1140*/  FFMA R10, R27, R27, R10 ;  /* 0x0000001b1b0a7223 */ /* 0x000fce000000000a */
.L_x_7:
[----:B------:R-:W-:Y:S05]  /*1150*/  @!P1 BRA `(.L_x_4) ;  /* 0x00000000005c9947 */ /* 0x000fea0003800000 */
[----:B------:R-:W-:Y:S02]  /*1160*/  ISETP.GE.U32.AND P0, PT, R16, 0x4, PT ;  /* 0x000000041000780c */ /* 0x000fe40003f06070 */
[----:B------:R-:W-:-:S04]  /*1170*/  LOP3.LUT R14, R2, 0x3, RZ, 0xc0, !PT ;  /* 0x00000003020e7812 */ /* 0x000fc800078ec0ff */
[----:B------:R-:W-:-:S07]  /*1180*/  ISETP.NE.AND P1, PT, R14, RZ, PT ;  /* 0x000000ff0e00720c */ /* 0x000fce0003f25270 */
[----:B------:R-:W-:Y:S06]  /*1190*/  @!P0 BRA `(.L_x_8) ;  /* 0x0000000000288947 */ /* 0x000fec0003800000 */
[C---:B0-----:R-:W-:Y:S01]  /*11a0*/  IMAD R12, R4.reuse, 0x40, R11 ;  /* 0x00000040040c7824 */ /* 0x041fe200078e020b */
[----:B------:R-:W-:-:S04]  /*11b0*/  IADD3 R4, PT, PT, R4, 0x4, RZ ;  /* 0x0000000404047810 */ /* 0x000fc80007ffe0ff */
[----:B------:R-:W0:Y:S04]  /*11c0*/  LDS R13, [R12] ;  /* 0x000000000c0d7984 */ /* 0x000e280000000800 */
[----:B------:R-:W1:Y:S04]  /*11d0*/  LDS R15, [R12+0x40] ;  /* 0x000040000c0f7984 */ /* 0x000e680000000800 */
[----:B------:R-:W2:Y:S04]  /*11e0*/  LDS R17, [R12+0x80] ;  /* 0x000080000c117984 */ /* 0x000ea80000000800 */
[----:B------:R-:W3:Y:S01]  /*11f0*/  LDS R19, [R12+0xc0] ;  /* 0x0000c0000c137984 */ /* 0x000ee20000000800 */
[----:B0-----:R-:W-:-:S04]  /*1200*/  FFMA R10, R13, R13, R10 ;  /* 0x0000000d0d0a7223 */ /* 0x001fc8000000000a */
[----:B-1----:R-:W-:-:S04]  /*1210*/  FFMA R10, R15, R15, R10 ;  /* 0x0000000f0f0a7223 */ /* 0x002fc8000000000a */
[----:B--2---:R-:W-:-:S04]  /*1220*/  FFMA R10, R17, R17, R10 ;  /* 0x00000011110a7223 */ /* 0x004fc8000000000a */
[----:B---3--:R-:W-:-:S07]  /*1230*/  FFMA R10, R19, R19, R10 ;  /* 0x00000013130a7223 */ /* 0x008fce000000000a */
.L_x_8:
[----:B------:R-:W-:Y:S05]  /*1240*/  @!P1 BRA `(.L_x_4) ;  /* 0x0000000000209947 */ /* 0x000fea0003800000 */
[----:B------:R-:W-:-:S05]  /*1250*/  UMOV UR4, URZ ;  /* 0x000000ff00047c82 */ /* 0x000fca0008000000 */
.L_x_9:
[C---:B0-----:R-:W-:Y:S01]  /*1260*/  IMAD R12, R4.reuse, 0x40, R11 ;  /* 0x00000040040c7824 */ /* 0x041fe200078e020b */
[----:B------:R-:W-:Y:S01]  /*1270*/  UIADD3 UR4, UPT, UPT, UR4, 0x1, URZ ;  /* 0x0000000104047890 */ /* 0x000fe2000fffe0ff */
[----:B------:R-:W-:-:S03]  /*1280*/  VIADD R4, R4, 0x1 ;  /* 0x0000000104047836 */ /* 0x000fc60000000000 */
[----:B------:R-:W0:Y:S02]  /*1290*/  LDS R13, [R12] ;  /* 0x000000000c0d7984 */ /* 0x000e240000000800 */
[----:B------:R-:W-:Y:S01]  /*12a0*/  ISETP.NE.AND P0, PT, R14, UR4, PT ;  /* 0x000000040e007c0c */ /* 0x000fe2000bf05270 */
[----:B0-----:R-:W-:-:S12]  /*12b0*/  FFMA R10, R13, R13, R10 ;  /* 0x0000000d0d0a7223 */ /* 0x001fd8000000000a */
[----:B------:R-:W-:Y:S05]  /*12c0*/  @P0 BRA `(.L_x_9) ;  /* 0xfffffffc00e40947 */ /* 0x000fea000383ffff */
.L_x_4:
[----:B------:R-:W1:Y:S01]  /*12d0*/  LDCU UR4, c[0x0][0x3a0] ;  /* 0x00007400ff0477ac */ /* 0x000e620008000800 */
[----:B------:R-:W-:-:S04]  /*12e0*/  IADD3 R11, PT, PT, R9, 0x4b80, RZ ;  /* 0x00004b80090b7810 */ /* 0x000fc80007ffe0ff */
[----:B------:R-:W-:-:S05]  /*12f0*/  LEA R4, R8, R11, 0x18 ;  /* 0x0000000b08047211 */ /* 0x000fca00078ec0ff */
[----:B------:R-:W-:Y:S02]  /*1300*/  IMAD R11, R5, 0x4, R4 ;  /* 0x00000004050b7824 */ /* 0x000fe400078e0204 */
[----:B-1----:R-:W-:-:S05]  /*1310*/  FMUL R10, R10, UR4 ;  /* 0x000000040a0a7c20 */ /* 0x002fca0008400000 */
[----:B------:R2:W-:Y:S02]  /*1320*/  STS [R11], R10 ;  /* 0x0000000a0b007388 */ /* 0x0005e40000000800 */
.L_x_3:
[----:B------:R-:W-:Y:S05]  /*1330*/  BSYNC.RECONVERGENT B0 ;  /* 0x0000000000007941 */ /* 0x000fea0003800200 */
.L_x_2:
[----:B------:R-:W-:Y:S01]  /*1340*/  BAR.SYNC.DEFER_BLOCKING 0x0 ;  /* 0x0000000000007b1d */ /* 0x000fe20000010000 */
[----:B------:R-:W-:-:S05]  /*1350*/  ISETP.GE.AND P0, PT, R5, R3, PT ;  /* 0x000000030500720c */ /* 0x000fca0003f06270 */
[----:B------:R-:W3:Y:S01]  /*1360*/  LDCU UR9, c[0x0][0x3a0] ;  /* 0x00007400ff0977ac */ /* 0x000ee20008000800 */
[----:B------:R-:W-:Y:S07]  /*1370*/  BSSY.RECONVERGENT B0, `(.L_x_10) ;  /* 0x00004ed000007945 */ /* 0x000fee0003800200 */
[----:B------:R-:W-:Y:S05]  /*1380*/  @P0 BRA `(.L_x_11) ;  /* 0x0000004c00ac0947 */ /* 0x000fea0003800000 */
[----:B------:R-:W4:Y:S01]  /*1390*/  LDC R4, c[0x0][0x360] ;  /* 0x0000d800ff047b82 */ /* 0x000f220000000800 */
[----:B------:R-:W-:-:S13]  /*13a0*/  ISETP.GT.AND P0, PT, R2, RZ, PT ;  /* 0x000000ff0200720c */ /* 0x000fda0003f04270 */
[----:B------:R-:W-:Y:S05]  /*13b0*/  @P0 BRA `(.L_x_12) ;  /* 0x0000001c00900947 */ /* 0x000fea0003800000 */
[----:B------:R-:W-:-:S05]  /*13c0*/  LEA R2, R8, R9, 0x18 ;  /* 0x0000000908027211 */ /* 0x000fca00078ec0ff */
[----:B------:R-:W5:Y:S04]  /*13d0*/  LDS.128 R40, [R2+0x4b80] ;  /* 0x004b800002287984 */ /* 0x000f680000000c00 */
[----:B------:R-:W3:Y:S04]  /*13e0*/  LDS.128 R28, [R2+0x4b90] ;  /* 0x004b9000021c7984 */ /* 0x000ee80000000c00 */
[----:B------:R-:W4:Y:S04]  /*13f0*/  LDS.128 R32, [R2+0x4ba0] ;  /* 0x004ba00002207984 */ /* 0x000f280000000c00 */
[----:B------:R-:W4:Y:S04]  /*1400*/  LDS.128 R36, [R2+0x4bb0] ;  /* 0x004bb00002247984 */ /* 0x000f280000000c00 */
[----:B0-----:R0:W0:Y:S04]  /*1410*/  LDS.128 R20, [R2] ;  /* 0x0000000002147984 */ /* 0x0010280000000c00 */
[----:B------:R0:W0:Y:S04]  /*1420*/  LDS.128 R16, [R2+0x10] ;  /* 0x0000100002107984 */ /* 0x0000280000000c00 */
[----:B------:R0:W0:Y:S04]  /*1430*/  LDS.128 R12, [R2+0x20] ;  /* 0x00002000020c7984 */ /* 0x0000280000000c00 */
[----:B-12---:R1:W2:Y:S01]  /*1440*/  LDS.128 R8, [R2+0x30] ;  /* 0x0000300002087984 */ /* 0x0062a20000000c00 */
[----:B-----5:R-:W-:-:S02]  /*1450*/  FSETP.GT.AND P1, PT, R40, RZ, PT ;  /* 0x000000ff2800720b */ /* 0x020fc40003f24000 */
[----:B------:R-:W-:Y:S02]  /*1460*/  FSETP.GT.AND P2, PT, R41, RZ, PT ;  /* 0x000000ff2900720b */ /* 0x000fe40003f44000 */
[----:B------:R-:W-:Y:S02]  /*1470*/  P2R R41, PR, RZ, 0x2 ;  /* 0x00000002ff297803 */ /* 0x000fe40000000000 */
[----:B------:R-:W-:Y:S02]  /*1480*/  FSETP.GT.AND P0, PT, R42, RZ, PT ;  /* 0x000000ff2a00720b */ /* 0x000fe40003f04000 */
[----:B------:R-:W-:Y:S02]  /*1490*/  FSETP.GT.AND P1, PT, R43, RZ, PT ;  /* 0x000000ff2b00720b */ /* 0x000fe40003f24000 */
[----:B------:R-:W-:Y:S02]  /*14a0*/  P2R R40, PR, RZ, 0x4 ;  /* 0x00000004ff287803 */ /* 0x000fe40000000000 */
[----:B------:R-:W-:-:S02]  /*14b0*/  P2R R42, PR, RZ, 0x1 ;  /* 0x00000001ff2a7803 */ /* 0x000fc40000000000 */
[----:B------:R-:W-:Y:S02]  /*14c0*/  P2R R43, PR, RZ, 0x2 ;  /* 0x00000002ff2b7803 */ /* 0x000fe40000000000 */
[----:B---3--:R-:W-:Y:S02]  /*14d0*/  FSETP.GT.AND P2, PT, R28, RZ, PT ;  /* 0x000000ff1c00720b */ /* 0x008fe40003f44000 */
[----:B------:R-:W-:Y:S02]  /*14e0*/  FSETP.GT.AND P0, PT, R29, RZ, PT ;  /* 0x000000ff1d00720b */ /* 0x000fe40003f04000 */
[----:B------:R-:W-:Y:S02]  /*14f0*/  FSETP.GT.AND P1, PT, R30, RZ, PT ;  /* 0x000000ff1e00720b */ /* 0x000fe40003f24000 */
[----:B------:R-:W-:Y:S02]  /*1500*/  P2R R44, PR, RZ, 0x4 ;  /* 0x00000004ff2c7803 */ /* 0x000fe40000000000 */
[----:B------:R-:W-:-:S02]  /*1510*/  P2R R45, PR, RZ, 0x1 ;  /* 0x00000001ff2d7803 */ /* 0x000fc40000000000 */
[----:B------:R-:W-:Y:S02]  /*1520*/  P2R R46, PR, RZ, 0x2 ;  /* 0x00000002ff2e7803 */ /* 0x000fe40000000000 */
[----:B------:R-:W-:Y:S02]  /*1530*/  FSETP.GT.AND P0, PT, R31, RZ, PT ;  /* 0x000000ff1f00720b */ /* 0x000fe40003f04000 */
[----:B----4-:R-:W-:Y:S02]  /*1540*/  FSETP.GT.AND P1, PT, R32, RZ, PT ;  /* 0x000000ff2000720b */ /* 0x010fe40003f24000 */
[----:B------:R-:W-:Y:S02]  /*1550*/  FSETP.GT.AND P2, PT, R33, RZ, PT ;  /* 0x000000ff2100720b */ /* 0x000fe40003f44000 */
[----:B------:R-:W-:Y:S02]  /*1560*/  P2R R47, PR, RZ, 0x1 ;  /* 0x00000001ff2f7803 */ /* 0x000fe40000000000 */
[----:B------:R-:W-:-:S02]  /*1570*/  P2R R48, PR, RZ, 0x2 ;  /* 0x00000002ff307803 */ /* 0x000fc40000000000 */
[----:B------:R-:W-:Y:S02]  /*1580*/  P2R R49, PR, RZ, 0x4 ;  /* 0x00000004ff317803 */ /* 0x000fe40000000000 */
[----:B------:R-:W-:Y:S02]  /*1590*/  FSETP.GT.AND P0, PT, R34, RZ, PT ;  /* 0x000000ff2200720b */ /* 0x000fe40003f04000 */
[----:B------:R-:W-:Y:S02]  /*15a0*/  FSETP.GT.AND P1, PT, R35, RZ, PT ;  /* 0x000000ff2300720b */ /* 0x000fe40003f24000 */
[----:B------:R-:W-:Y:S02]  /*15b0*/  FSETP.GT.AND P2, PT, R36, RZ, PT ;  /* 0x000000ff2400720b */ /* 0x000fe40003f44000 */
[----:B------:R-:W-:Y:S02]  /*15c0*/  FSETP.GT.AND P3, PT, R37, RZ, PT ;  /* 0x000000ff2500720b */ /* 0x000fe40003f64000 */
[----:B------:R-:W-:-:S02]  /*15d0*/  FSETP.GT.AND P4, PT, R38, RZ, PT ;  /* 0x000000ff2600720b */ /* 0x000fc40003f84000 */
[----:B012---:R-:W-:-:S13]  /*15e0*/  FSETP.GT.AND P5, PT, R39, RZ, PT ;  /* 0x000000ff2700720b */ /* 0x007fda0003fa4000 */
.L_x_76:
[----:B0-----:R-:W0:Y:S02]  /*15f0*/  LDC.64 R26, c[0x0][0x390] ;  /* 0x0000e400ff1a7b82 */ /* 0x001e240000000a00 */
[----:B0-----:R-:W-:-:S05]  /*1600*/  IMAD.WIDE R26, R5, 0x4, R26 ;  /* 0x00000004051a7825 */ /* 0x001fca00078e021a */
[----:B--23--:R0:W5:Y:S01]  /*1610*/  LDG.E R39, desc[UR10][R26.64] ;  /* 0x0000000a1a277981 */ /* 0x00c162000c1e1900 */
[----:B------:R-:W-:Y:S01]  /*1620*/  UISETP.NE.AND UP0, UPT, UR8, URZ, UPT ;  /* 0x000000ff0800728c */ /* 0x000fe2000bf05270 */
[----:B------:R-:W-:Y:S01]  /*1630*/  IMAD.IADD R5, R4, 0x1, R5 ;  /* 0x0000000104057824 */ /* 0x000fe200078e0205 */
[----:B------:R-:W-:Y:S04]  /*1640*/  BSSY.RECONVERGENT B1, `(.L_x_13) ;  /* 0x00001b8000017945 */ /* 0x000fe80003800200 */
[----:B------:R-:W-:-:S04]  /*1650*/  ISETP.GE.AND P6, PT, R5, R3, PT ;  /* 0x000000030500720c */ /* 0x000fc80003fc6270 */
[----:B------:R-:W-:Y:S01]  /*1660*/  P2R R50, PR, RZ, 0x40 ;  /* 0x00000040ff327803 */ /* 0x000fe20000000000 */
[----:B01--4-:R-:W-:Y:S08]  /*1670*/  BRA.U UP0, `(.L_x_14) ;  /* 0x0000000d00787547 */ /* 0x013ff0000b800000 */
[----:B-----5:R-:W-:Y:S01]  /*1680*/  IADD3 R2, PT, PT, R20, -R39, RZ ;  /* 0x8000002714027210 */ /* 0x020fe20007ffe0ff */
[--C-:B------:R-:W-:Y:S01]  /*1690*/  IMAD.IADD R38, R10, 0x1, -R39.reuse ;  /* 0x000000010a267824 */ /* 0x100fe200078e0a27 */
[----:B------:R-:W-:Y:S01]  /*16a0*/  IADD3 R27, PT, PT, -R39, R23, RZ ;  /* 0x00000017271b7210 */ /* 0x000fe20007ffe1ff */
[--C-:B------:R-:W-:Y:S01]  /*16b0*/  IMAD.IADD R25, R21, 0x1, -R39.reuse ;  /* 0x0000000115197824 */ /* 0x100fe200078e0a27 */
[----:B------:R-:W-:Y:S01]  /*16c0*/  IABS R2, R2 ;  /* 0x0000000200027213 */ /* 0x000fe20000000000 */
[--C-:B------:R-:W-:Y:S01]  /*16d0*/  IMAD.IADD R26, R22, 0x1, -R39.reuse ;  /* 0x00000001161a7824 */ /* 0x100fe200078e0a27 */
[----:B------:R-:W-:Y:S01]  /*16e0*/  IABS R55, R38 ;  /* 0x0000002600377213 */ /* 0x000fe20000000000 */
[--C-:B------:R-:W-:Y:S01]  /*16f0*/  IMAD.IADD R28, R16, 0x1, -R39.reuse ;  /* 0x00000001101c7824 */ /* 0x100fe200078e0a27 */
[C---:B------:R-:W-:Y:S01]  /*1700*/  IADD3 R30, PT, PT, -R39.reuse, R18, RZ ;  /* 0x00000012271e7210 */ /* 0x040fe20007ffe1ff */
[----:B------:R-:W-:Y:S01]  /*1710*/  IMAD.MOV.U32 R38, RZ, RZ, R2 ;  /* 0x000000ffff267224 */ /* 0x000fe200078e0002 */
[----:B------:R-:W-:Y:S01]  /*1720*/  IADD3 R33, PT, PT, -R39, R13, RZ ;  /* 0x0000000d27217210 */ /* 0x000fe20007ffe1ff */
[--C-:B------:R-:W-:Y:S01]  /*1730*/  IMAD.IADD R29, R17, 0x1, -R39.reuse ;  /* 0x00000001111d7824 */ /* 0x100fe200078e0a27 */
[----:B------:R-:W-:Y:S01]  /*1740*/  IADD3 R36, PT, PT, R8, -R39, RZ ;  /* 0x8000002708247210 */ /* 0x000fe20007ffe0ff */
[--C-:B------:R-:W-:Y:S01]  /*1750*/  IMAD.IADD R31, R19, 0x1, -R39.reuse ;  /* 0x00000001131f7824 */ /* 0x100fe200078e0a27 */
[----:B------:R-:W-:Y:S01]  /*1760*/  ISETP.GT.AND P6, PT, R38, UR7, PT ;  /* 0x0000000726007c0c */ /* 0x000fe2000bfc4270 */
[--C-:B------:R-:W-:Y:S01]  /*1770*/  IMAD.IADD R32, R12, 0x1, -R39.reuse ;  /* 0x000000010c207824 */ /* 0x100fe200078e0a27 */
[----:B------:R-:W-:Y:S01]  /*1780*/  IABS R52, R25 ;  /* 0x0000001900347213 */ /* 0x000fe20000000000 */
[--C-:B------:R-:W-:Y:S01]  /*1790*/  IMAD.IADD R34, R14, 0x1, -R39.reuse ;  /* 0x000000010e227824 */ /* 0x100fe200078e0a27 */
[----:B------:R-:W-:Y:S01]  /*17a0*/  IABS R26, R26 ;  /* 0x0000001a001a7213 */ /* 0x000fe20000000000 */
[--C-:B------:R-:W-:Y:S01]  /*17b0*/  IMAD.IADD R35, R15, 0x1, -R39.reuse ;  /* 0x000000010f237824 */ /* 0x100fe200078e0a27 */
[----:B------:R-:W-:Y:S01]  /*17c0*/  IABS R28, R28 ;  /* 0x0000001c001c7213 */ /* 0x000fe20000000000 */
[----:B------:R-:W-:Y:S01]  /*17d0*/  IMAD.IADD R37, R9, 0x1, -R39 ;  /* 0x0000000109257824 */ /* 0x000fe200078e0a27 */
[----:B------:R-:W-:Y:S01]  /*17e0*/  IADD3 R39, PT, PT, -R39, R11, RZ ;  /* 0x0000000b27277210 */ /* 0x000fe20007ffe1ff */
[----:B------:R-:W-:Y:S01]  /*17f0*/  BSSY.RECONVERGENT B2, `(.L_x_15) ;  /* 0x0000021000027945 */ /* 0x000fe20003800200 */
[----:B------:R-:W-:-:S02]  /*1800*/  IABS R27, R27 ;  /* 0x0000001b001b7213 */ /* 0x000fc40000000000 */
[----:B------:R-:W-:Y:S02]  /*1810*/  IABS R29, R29 ;  /* 0x0000001d001d7213 */ /* 0x000fe40000000000 */
[----:B------:R-:W-:Y:S02]  /*1820*/  IABS R25, R31 ;  /* 0x0000001f00197213 */ /* 0x000fe40000000000 */
[----:B------:R-:W-:Y:S02]  /*1830*/  IABS R32, R32 ;  /* 0x0000002000207213 */ /* 0x000fe40000000000 */
[----:B------:R-:W-:Y:S02]  /*1840*/  IABS R33, R33 ;  /* 0x0000002100217213 */ /* 0x000fe40000000000 */
[----:B------:R-:W-:Y:S02]  /*1850*/  IABS R30, R30 ;  /* 0x0000001e001e7213 */ /* 0x000fe40000000000 */
[----:B------:R-:W-:Y:S01]  /*1860*/  IABS R31, R34 ;  /* 0x00000022001f7213 */ /* 0x000fe20000000000 */
[----:B------:R-:W-:Y:S01]  /*1870*/  IMAD.MOV.U32 R34, RZ, RZ, R29 ;  /* 0x000000ffff227224 */ /* 0x000fe200078e001d */
[----:B------:R-:W-:Y:S01]  /*1880*/  IABS R51, R35 ;  /* 0x0000002300337213 */ /* 0x000fe20000000000 */
[----:B------:R-:W-:Y:S01]  /*1890*/  IMAD.MOV.U32 R35, RZ, RZ, R28 ;  /* 0x000000ffff237224 */ /* 0x000fe200078e001c */
[----:B------:R-:W-:-:S02]  /*18a0*/  IABS R53, R36 ;  /* 0x0000002400357213 */ /* 0x000fc40000000000 */
[----:B------:R-:W-:Y:S01]  /*18b0*/  IABS R39, R39 ;  /* 0x0000002700277213 */ /* 0x000fe20000000000 */
[----:B------:R-:W-:Y:S01]  /*18c0*/  IMAD.MOV.U32 R29, RZ, RZ, R51 ;  /* 0x000000ffff1d7224 */ /* 0x000fe200078e0033 */
[----:B------:R-:W-:Y:S01]  /*18d0*/  IABS R54, R37 ;  /* 0x0000002500367213 */ /* 0x000fe20000000000 */
[----:B------:R-:W-:Y:S01]  /*18e0*/  IMAD.MOV.U32 R37, RZ, RZ, R26 ;  /* 0x000000ffff257224 */ /* 0x000fe200078e001a */
[----:B------:R-:W-:Y:S01]  /*18f0*/  MOV R36, R27 ;  /* 0x0000001b00247202 */ /* 0x000fe20000000f00 */
[----:B------:R-:W-:Y:S01]  /*1900*/  IMAD.MOV.U32 R26, RZ, RZ, R32 ;  /* 0x000000ffff1a7224 */ /* 0x000fe200078e0020 */
[----:B------:R-:W-:Y:S01]  /*1910*/  MOV R2, R30 ;  /* 0x0000001e00027202 */ /* 0x000fe20000000f00 */
[----:B------:R-:W-:Y:S01]  /*1920*/  IMAD.MOV.U32 R27, RZ, RZ, R33 ;  /* 0x000000ffff1b7224 */ /* 0x000fe200078e0021 */
[----:B------:R-:W-:Y:S01]  /*1930*/  MOV R28, R31 ;  /* 0x0000001f001c7202 */ /* 0x000fe20000000f00 */
[----:B------:R-:W-:Y:S01]  /*1940*/  IMAD.MOV.U32 R30, RZ, RZ, R53 ;  /* 0x000000ffff1e7224 */ /* 0x000fe200078e0035 */
[----:B------:R-:W-:Y:S01]  /*1950*/  MOV R31, R54 ;  /* 0x00000036001f7202 */ /* 0x000fe20000000f00 */
[----:B------:R-:W-:-:S02]  /*1960*/  IMAD.MOV.U32 R32, RZ, RZ, R55 ;  /* 0x000000ffff207224 */ /* 0x000fc400078e0037 */
[----:B------:R-:W-:Y:S01]  /*1970*/  IMAD.MOV.U32 R33, RZ, RZ, R39 ;  /* 0x000000ffff217224 */ /* 0x000fe200078e0027 */
[----:B------:R-:W-:Y:S06]  /*1980*/  @P6 BRA `(.L_x_16) ;  /* 0x00000000001c6947 */ /* 0x000fec0003800000 */
[----:B------:R-:W0:Y:S01]  /*1990*/  LDS R38, [R24] ;  /* 0x0000000018267984 */ /* 0x000e220000000800 */
[----:B------:R-:W-:Y:S02]  /*19a0*/  FSETP.LE.AND P6, PT, RZ, UR9, PT ;  /* 0x00000009ff007c0b */ /* 0x000fe4000bfc3000 */
[----:B0-----:R-:W-:-:S05]  /*19b0*/  IADD3 R39, PT, PT, R38, 0x1, RZ ;  /* 0x0000000126277810 */ /* 0x001fca0007ffe0ff */
[----:B------:R-:W-:Y:S06]  /*19c0*/  STS [R24], R39 ;  /* 0x0000002718007388 */ /* 0x000fec0000000800 */
[----:B------:R-:W0:Y:S02]  /*19d0*/  @P6 LDS R38, [R6] ;  /* 0x0000000006266984 */ /* 0x000e240000000800 */
[----:B0-----:R-:W-:-:S05]  /*19e0*/  @P6 VIADD R51, R38, 0x1 ;  /* 0x0000000126336836 */ /* 0x001fca0000000000 */
[----:B------:R0:W-:Y:S02]  /*19f0*/  @P6 STS [R6], R51 ;  /* 0x0000003306006388 */ /* 0x0001e40000000800 */
.L_x_16:
[----:B------:R-:W-:Y:S05]  /*1a00*/  BSYNC.RECONVERGENT B2 ;  /* 0x0000000000027941 */ /* 0x000fea0003800200 */
.L_x_15:
[----:B------:R-:W-:Y:S01]  /*1a10*/  ISETP.GT.AND P6, PT, R52, UR7, PT ;  /* 0x0000000734007c0c */ /* 0x000fe2000bfc4270 */
[----:B------:R-:W-:-:S12]  /*1a20*/  BSSY.RECONVERGENT B2, `(.L_x_17) ;  /* 0x0000009000027945 */ /* 0x000fd80003800200 */
[----:B------:R-:W-:Y:S05]  /*1a30*/  @P6 BRA `(.L_x_18) ;  /* 0x00000000001c6947 */ /* 0x000fea0003800000 */
[----:B------:R-:W1:Y:S01]  /*1a40*/  LDS R38, [R24+0x4] ;  /* 0x0000040018267984 */ /* 0x000e620000000800 */
[----:B------:R-:W-:Y:S01]  /*1a50*/  FSETP.LE.AND P6, PT, RZ, UR9, PT ;  /* 0x00000009ff007c0b */ /* 0x000fe2000bfc3000 */
[----:B-1----:R-:W-:-:S05]  /*1a60*/  VIADD R39, R38, 0x1 ;  /* 0x0000000126277836 */ /* 0x002fca0000000000 */
[----:B------:R-:W-:Y:S07]  /*1a70*/  STS [R24+0x4], R39 ;  /* 0x0000042718007388 */ /* 0x000fee0000000800 */
[----:B------:R-:W0:Y:S02]  /*1a80*/  @P6 LDS R38, [R6+0x4] ;  /* 0x0000040006266984 */ /* 0x000e240000000800 */
[----:B0-----:R-:W-:-:S05]  /*1a90*/  @P6 IADD3 R51, PT, PT, R38, 0x1, RZ ;  /* 0x0000000126336810 */ /* 0x001fca0007ffe0ff */
[----:B------:R1:W-:Y:S02]  /*1aa0*/  @P6 STS [R6+0x4], R51 ;  /* 0x0000043306006388 */ /* 0x0003e40000000800 */
.L_x_18:
[----:B------:R-:W-:Y:S05]  /*1ab0*/  BSYNC.RECONVERGENT B2 ;  /* 0x0000000000027941 */ /* 0x000fea0003800200 */
.L_x_17:
[----:B------:R-:W-:Y:S01]  /*1ac0*/  ISETP.GT.AND P6, PT, R37, UR7, PT ;  /* 0x0000000725007c0c */ /* 0x000fe2000bfc4270 */
[----:B------:R-:W-:-:S12]  /*1ad0*/  BSSY.RECONVERGENT B2, `(.L_x_19) ;  /* 0x0000009000027945 */ /* 0x000fd80003800200 */
[----:B------:R-:W-:Y:S05]  /*1ae0*/  @P6 BRA `(.L_x_20) ;  /* 0x00000000001c6947 */ /* 0x000fea0003800000 */
[----:B------:R-:W2:Y:S01]  /*1af0*/  LDS R37, [R24+0x8] ;  /* 0x0000080018257984 */ /* 0x000ea20000000800 */
[----:B------:R-:W-:Y:S01]  /*1b00*/  FSETP.LE.AND P6, PT, RZ, UR9, PT ;  /* 0x00000009ff007c0b */ /* 0x000fe2000bfc3000 */
[----:B--2---:R-:W-:-:S05]  /*1b10*/  VIADD R37, R37, 0x1 ;  /* 0x0000000125257836 */ /* 0x004fca0000000000 */
[----:B------:R-:W-:Y:S07]  /*1b20*/  STS [R24+0x8], R37 ;  /* 0x0000082518007388 */ /* 0x000fee0000000800 */
[----:B------:R-:W2:Y:S02]  /*1b30*/  @P6 LDS R38, [R6+0x8] ;  /* 0x0000080006266984 */ /* 0x000ea40000000800 */
[----:B--2---:R-:W-:-:S05]  /*1b40*/  @P6 VIADD R39, R38, 0x1 ;  /* 0x0000000126276836 */ /* 0x004fca0000000000 */
[----:B------:R2:W-:Y:S02]  /*1b50*/  @P6 STS [R6+0x8], R39 ;  /* 0x0000082706006388 */ /* 0x0005e40000000800 */
.L_x_20:
[----:B------:R-:W-:Y:S05]  /*1b60*/  BSYNC.RECONVERGENT B2 ;  /* 0x0000000000027941 */ /* 0x000fea0003800200 */
.L_x_19:
[----:B------:R-:W-:Y:S01]  /*1b70*/  ISETP.GT.AND P6, PT, R36, UR7, PT ;  /* 0x0000000724007c0c */ /* 0x000fe2000bfc4270 */
[----:B------:R-:W-:-:S12]  /*1b80*/  BSSY.RECONVERGENT B2, `(.L_x_21) ;  /* 0x0000009000027945 */ /* 0x000fd80003800200 */
[----:B------:R-:W-:Y:S05]  /*1b90*/  @P6 BRA `(.L_x_22) ;  /* 0x00000000001c6947 */ /* 0x000fea0003800000 */
[----:B------:R-:W3:Y:S01]  /*1ba0*/  LDS R36, [R24+0xc] ;  /* 0x00000c0018247984 */ /* 0x000ee20000000800 */
[----:B------:R-:W-:Y:S02]  /*1bb0*/  FSETP.LE.AND P6, PT, RZ, UR9, PT ;  /* 0x00000009ff007c0b */ /* 0x000fe4000bfc3000 */
[----:B---3--:R-:W-:-:S05]  /*1bc0*/  IADD3 R37, PT, PT, R36, 0x1, RZ ;  /* 0x0000000124257810 */ /* 0x008fca0007ffe0ff */
[----:B------:R-:W-:Y:S06]  /*1bd0*/  STS [R24+0xc], R37 ;  /* 0x00000c2518007388 */ /* 0x000fec0000000800 */
[----:B------:R-:W2:Y:S02]  /*1be0*/  @P6 LDS R36, [R6+0xc] ;  /* 0x00000c0006246984 */ /* 0x000ea40000000800 */
[----:B--2---:R-:W-:-:S05]  /*1bf0*/  @P6 VIADD R39, R36, 0x1 ;  /* 0x0000000124276836 */ /* 0x004fca0000000000 */
[----:B------:R3:W-:Y:S02]  /*1c00*/  @P6 STS [R6+0xc], R39 ;  /* 0x00000c2706006388 */ /* 0x0007e40000000800 */
.L_x_22:
[----:B------:R-:W-:Y:S05]  /*1c10*/  BSYNC.RECONVERGENT B2 ;  /* 0x0000000000027941 */ /* 0x000fea0003800200 */
.L_x_21:
[----:B------:R-:W-:Y:S01]  /*1c20*/  ISETP.GT.AND P6, PT, R35, UR7, PT ;  /* 0x0000000723007c0c */ /* 0x000fe2000bfc4270 */
[----:B------:R-:W-:-:S12]  /*1c30*/  BSSY.RECONVERGENT B2, `(.L_x_23) ;  /* 0x0000009000027945 */ /* 0x000fd80003800200 */
[----:B------:R-:W-:Y:S05]  /*1c40*/  @P6 BRA `(.L_x_24) ;  /* 0x00000000001c6947 */ /* 0x000fea0003800000 */
[----:B------:R-:W4:Y:S01]  /*1c50*/  LDS R35, [R24+0x10] ;  /* 0x0000100018237984 */ /* 0x000f220000000800 */
[----:B------:R-:W-:Y:S01]  /*1c60*/  FSETP.LE.AND P6, PT, RZ, UR9, PT ;  /* 0x00000009ff007c0b */ /* 0x000fe2000bfc3000 */
[----:B----4-:R-:W-:-:S05]  /*1c70*/  VIADD R35, R35, 0x1 ;  /* 0x0000000123237836 */ /* 0x010fca0000000000 */
[----:B------:R-:W-:Y:S07]  /*1c80*/  STS [R24+0x10], R35 ;  /* 0x0000102318007388 */ /* 0x000fee0000000800 */
[----:B------:R-:W4:Y:S02]  /*1c90*/  @P6 LDS R36, [R6+0x10] ;  /* 0x0000100006246984 */ /* 0x000f240000000800 */
[----:B----4-:R-:W-:-:S05]  /*1ca0*/  @P6 IADD3 R37, PT, PT, R36, 0x1, RZ ;  /* 0x0000000124256810 */ /* 0x010fca0007ffe0ff */
[----:B------:R4:W-:Y:S02]  /*1cb0*/  @P6 STS [R6+0x10], R37 ;  /* 0x0000102506006388 */ /* 0x0009e40000000800 */
.L_x_24:
[----:B------:R-:W-:Y:S05]  /*1cc0*/  BSYNC.RECONVERGENT B2 ;  /* 0x0000000000027941 */ /* 0x000fea0003800200 */
.L_x_23:
[----:B------:R-:W-:Y:S01]  /*1cd0*/  ISETP.GT.AND P6, PT, R34, UR7, PT ;  /* 0x0000000722007c0c */ /* 0x000fe2000bfc4270 */
[----:B------:R-:W-:-:S12]  /*1ce0*/  BSSY.RECONVERGENT B2, `(.L_x_25) ;  /* 0x0000009000027945 */ /* 0x000fd80003800200 */
[----:B------:R-:W-:Y:S05]  /*1cf0*/  @P6 BRA `(.L_x_26) ;  /* 0x00000000001c6947 */ /* 0x000fea0003800000 */
[----:B------:R-:W5:Y:S01]  /*1d00*/  LDS R34, [R24+0x14] ;  /* 0x0000140018227984 */ /* 0x000f620000000800 */
[----:B------:R-:W-:Y:S01]  /*1d10*/  FSETP.LE.AND P6, PT, RZ, UR9, PT ;  /* 0x00000009ff007c0b */ /* 0x000fe2000bfc3000 */
[----:B-----5:R-:W-:-:S05]  /*1d20*/  VIADD R35, R34, 0x1 ;  /* 0x0000000122237836 */ /* 0x020fca0000000000 */
[----:B------:R-:W-:Y:S07]  /*1d30*/  STS [R24+0x14], R35 ;  /* 0x0000142318007388 */ /* 0x000fee0000000800 */
[----:B------:R-:W4:Y:S02]  /*1d40*/  @P6 LDS R34, [R6+0x14] ;  /* 0x0000140006226984 */ /* 0x000f240000000800 */
[----:B----4-:R-:W-:-:S05]  /*1d50*/  @P6 VIADD R37, R34, 0x1 ;  /* 0x0000000122256836 */ /* 0x010fca0000000000 */
[----:B------:R4:W-:Y:S02]  /*1d60*/  @P6 STS [R6+0x14], R37 ;  /* 0x0000142506006388 */ /* 0x0009e40000000800 */
.L_x_26:
[----:B------:R-:W-:Y:S05]  /*1d70*/  BSYNC.RECONVERGENT B2 ;  /* 0x0000000000027941 */ /* 0x000fea0003800200 */
.L_x_25:
[----:B------:R-:W-:Y:S01]  /*1d80*/  ISETP.GT.AND P6, PT, R2, UR7, PT ;  /* 0x0000000702007c0c */ /* 0x000fe2000bfc4270 */
[----:B------:R-:W-:-:S12]  /*1d90*/  BSSY.RECONVERGENT B2, `(.L_x_27) ;  /* 0x0000009000027945 */ /* 0x000fd80003800200 */
[----:B------:R-:W-:Y:S05]  /*1da0*/  @P6 BRA `(.L_x_28) ;  /* 0x00000000001c6947 */ /* 0x000fea0003800000 */
[----:B------:R-:W5:Y:S01]  /*1db0*/  LDS R2, [R24+0x18] ;  /* 0x0000180018027984 */ /* 0x000f620000000800 */
[----:B------:R-:W-:Y:S02]  /*1dc0*/  FSETP.LE.AND P6, PT, RZ, UR9, PT ;  /* 0x00000009ff007c0b */ /* 0x000fe4000bfc3000 */
[----:B-----5:R-:W-:-:S05]  /*1dd0*/  IADD3 R35, PT, PT, R2, 0x1, RZ ;  /* 0x0000000102237810 */ /* 0x020fca0007ffe0ff */
[----:B------:R-:W-:Y:S06]  /*1de0*/  STS [R24+0x18], R35 ;  /* 0x0000182318007388 */ /* 0x000fec0000000800 */
[----:B------:R-:W4:Y:S02]  /*1df0*/  @P6 LDS R2, [R6+0x18] ;  /* 0x0000180006026984 */ /* 0x000f240000000800 */
[----:B----4-:R-:W-:-:S05]  /*1e00*/  @P6 VIADD R37, R2, 0x1 ;  /* 0x0000000102256836 */ /* 0x010fca0000000000 */
[----:B------:R4:W-:Y:S02]  /*1e10*/  @P6 STS [R6+0x18], R37 ;  /* 0x0000182506006388 */ /* 0x0009e40000000800 */
.L_x_28:
[----:B------:R-:W-:Y:S05]  /*1e20*/  BSYNC.RECONVERGENT B2 ;  /* 0x0000000000027941 */ /* 0x000fea0003800200 */
.L_x_27:
[----:B------:R-:W-:Y:S01]  /*1e30*/  ISETP.GT.AND P6, PT, R25, UR7, PT ;  /* 0x0000000719007c0c */ /* 0x000fe2000bfc4270 */
[----:B------:R-:W-:-:S12]  /*1e40*/  BSSY.RECONVERGENT B2, `(.L_x_29) ;  /* 0x0000009000027945 */ /* 0x000fd80003800200 */
[----:B------:R-:W-:Y:S05]  /*1e50*/  @P6 BRA `(.L_x_30) ;  /* 0x00000000001c6947 */ /* 0x000fea0003800000 */
[----:B------:R-:W5:Y:S01]  /*1e60*/  LDS R2, [R24+0x1c] ;  /* 0x00001c0018027984 */ /* 0x000f620000000800 */
[----:B------:R-:W-:Y:S01]  /*1e70*/  FSETP.LE.AND P6, PT, RZ, UR9, PT ;  /* 0x00000009ff007c0b */ /* 0x000fe2000bfc3000 */
[----:B-----5:R-:W-:-:S05]  /*1e80*/  VIADD R25, R2, 0x1 ;  /* 0x0000000102197836 */ /* 0x020fca0000000000 */
[----:B------:R-:W-:Y:S07]  /*1e90*/  STS [R24+0x1c], R25 ;  /* 0x00001c1918007388 */ /* 0x000fee0000000800 */
[----:B------:R-:W5:Y:S02]  /*1ea0*/  @P6 LDS R2, [R6+0x1c] ;  /* 0x00001c0006026984 */ /* 0x000f640000000800 */
[----:B-----5:R-:W-:-:S05]  /*1eb0*/  @P6 IADD3 R35, PT, PT, R2, 0x1, RZ ;  /* 0x0000000102236810 */ /* 0x020fca0007ffe0ff */
[----:B------:R0:W-:Y:S02]  /*1ec0*/  @P6 STS [R6+0x1c], R35 ;  /* 0x00001c2306006388 */ /* 0x0001e40000000800 */
.L_x_30:
[----:B------:R-:W-:Y:S05]  /*1ed0*/  BSYNC.RECONVERGENT B2 ;  /* 0x0000000000027941 */ /* 0x000fea0003800200 */
.L_x_29:
[----:B------:R-:W-:Y:S01]  /*1ee0*/  ISETP.GT.AND P6, PT, R26, UR7, PT ;  /* 0x000000071a007c0c */ /* 0x000fe2000bfc4270 */
[----:B------:R-:W-:-:S12]  /*1ef0*/  BSSY.RECONVERGENT B2, `(.L_x_31) ;  /* 0x0000009000027945 */ /* 0x000fd80003800200 */
[----:B------:R-:W-:Y:S05]  /*1f00*/  @P6 BRA `(.L_x_32) ;  /* 0x00000000001c6947 */ /* 0x000fea0003800000 */
[----:B------:R-:W5:Y:S01]  /*1f10*/  LDS R2, [R24+0x20] ;  /* 0x0000200018027984 */ /* 0x000f620000000800 */
[----:B------:R-:W-:Y:S01]  /*1f20*/  FSETP.LE.AND P6, PT, RZ, UR9, PT ;  /* 0x00000009ff007c0b */ /* 0x000fe2000bfc3000 */
[----:B-----5:R-:W-:-:S05]  /*1f30*/  VIADD R25, R2, 0x1 ;  /* 0x0000000102197836 */ /* 0x020fca0000000000 */
[----:B------:R-:W-:Y:S07]  /*1f40*/  STS [R24+0x20], R25 ;  /* 0x0000201918007388 */ /* 0x000fee0000000800 */
[----:B------:R-:W0:Y:S02]  /*1f50*/  @P6 LDS R2, [R6+0x20] ;  /* 0x0000200006026984 */ /* 0x000e240000000800 */
[----:B0-----:R-:W-:-:S05]  /*1f60*/  @P6 VIADD R35, R2, 0x1 ;  /* 0x0000000102236836 */ /* 0x001fca0000000000 */
[----:B------:R0:W-:Y:S02]  /*1f70*/  @P6 STS [R6+0x20], R35 ;  /* 0x0000202306006388 */ /* 0x0001e40000000800 */
.L_x_32:
[----:B------:R-:W-:Y:S05]  /*1f80*/  BSYNC.RECONVERGENT B2 ;  /* 0x0000000000027941 */ /* 0x000fea0003800200 */
.L_x_31:
[----:B------:R-:W-:Y:S01]  /*1f90*/  ISETP.GT.AND P6, PT, R27, UR7, PT ;  /* 0x000000071b007c0c */ /* 0x000fe2000bfc4270 */
[----:B------:R-:W-:-:S12]  /*1fa0*/  BSSY.RECONVERGENT B2, `(.L_x_33) ;  /* 0x0000009000027945 */ /* 0x000fd80003800200 */
[----:B------:R-:W-:Y:S05]  /*1fb0*/  @P6 BRA `(.L_x_34) ;  /* 0x00000000001c6947 */ /* 0x000fea0003800000 */
[----:B------:R-:W5:Y:S01]  /*1fc0*/  LDS R2, [R24+0x24] ;  /* 0x0000240018027984 */ /* 0x000f620000000800 */
[----:B------:R-:W-:Y:S02]  /*1fd0*/  FSETP.LE.AND P6, PT, RZ, UR9, PT ;  /* 0x00000009ff007c0b */ /* 0x000fe4000bfc3000 */
[----:B-----5:R-:W-:-:S05]  /*1fe0*/  IADD3 R25, PT, PT, R2, 0x1, RZ ;  /* 0x0000000102197810 */ /* 0x020fca0007ffe0ff */
[----:B------:R-:W-:Y:S06]  /*1ff0*/  STS [R24+0x24], R25 ;  /* 0x0000241918007388 */ /* 0x000fec0000000800 */
[----:B------:R-:W5:Y:S02]  /*2000*/  @P6 LDS R2, [R6+0x24] ;  /* 0x0000240006026984 */ /* 0x000f640000000800 */
[----:B-----5:R-:W-:-:S05]  /*2010*/  @P6 VIADD R27, R2, 0x1 ;  /* 0x00000001021b6836 */ /* 0x020fca0000000000 */
[----:B------:R0:W-:Y:S02]  /*2020*/  @P6 STS [R6+0x24], R27 ;  /* 0x0000241b06006388 */ /* 0x0001e40000000800 */
.L_x_34:
[----:B------:R-:W-:Y:S05]  /*2030*/  BSYNC.RECONVERGENT B2 ;  /* 0x0000000000027941 */ /* 0x000fea0003800200 */
.L_x_33:
        /* <DEDUP_REMOVED lines=8> */
[----:B0-----:R-:W-:-:S05]  /*20c0*/  @P6 IADD3 R27, PT, PT, R2, 0x1, RZ ;  /* 0x00000001021b6810 */ /* 0x001fca0007ffe0ff */
[----:B------:R0:W-:Y:S02]  /*20d0*/  @P6 STS [R6+0x28], R27 ;  /* 0x0000281b06006388 */ /* 0x0001e40000000800 */
.L_x_36:
[----:B------:R-:W-:Y:S05]  /*20e0*/  BSYNC.RECONVERGENT B2 ;  /* 0x0000000000027941 */ /* 0x000fea0003800200 */
.L_x_35:
        /* <DEDUP_REMOVED lines=10> */
.L_x_38:
[----:B------:R-:W-:Y:S05]  /*2190*/  BSYNC.RECONVERGENT B2 ;  /* 0x0000000000027941 */ /* 0x000fea0003800200 */
.L_x_37:
[----:B------:R-:W-:Y:S01]  /*21a0*/  ISETP.GT.AND P6, PT, R30, UR7, PT ;  /* 0x000000071e007c0c */ /* 0x000fe2000bfc4270 */
[----:B------:R-:W-:-:S12]  /*21b0*/  BSSY.RECONVERGENT B2, `(.L_x_39) ;  /* 0x0000009000027945 */ /* 0x000fd80003800200 */
[----:B------:R-:W-:Y:S05]  /*21c0*/  @P6 BRA `(.L_x_40) ;  /* 0x00000000001c6947 */ /* 0x000fea0003800000 */
[----:B------:R-:W5:Y:S01]  /*21d0*/  LDS R2, [R24+0x30] ;  /* 0x0000300018027984 */ /* 0x000f620000000800 */
[----:B------:R-:W-:Y:S02]  /*21e0*/  FSETP.LE.AND P6, PT, RZ, UR9, PT ;  /* 0x00000009ff007c0b */ /* 0x000fe4000bfc3000 */
[----:B-----5:R-:W-:-:S05]  /*21f0*/  IADD3 R25, PT, PT, R2, 0x1, RZ ;  /* 0x0000000102197810 */ /* 0x020fca0007ffe0ff */
[----:B------:R-:W-:Y:S06]  /*2200*/  STS [R24+0x30], R25 ;  /* 0x0000301918007388 */ /* 0x000fec0000000800 */
[----:B------:R-:W0:Y:S02]  /*2210*/  @P6 LDS R2, [R6+0x30] ;  /* 0x0000300006026984 */ /* 0x000e240000000800 */
[----:B0-----:R-:W-:-:S05]  /*2220*/  @P6 VIADD R27, R2, 0x1 ;  /* 0x00000001021b6836 */ /* 0x001fca0000000000 */
[----:B------:R0:W-:Y:S02]  /*2230*/  @P6 STS [R6+0x30], R27 ;  /* 0x0000301b06006388 */ /* 0x0001e40000000800 */
.L_x_40:
[----:B------:R-:W-:Y:S05]  /*2240*/  BSYNC.RECONVERGENT B2 ;  /* 0x0000000000027941 */ /* 0x000fea0003800200 */
.L_x_39:
        /* <DEDUP_REMOVED lines=10> */
.L_x_42:
[----:B------:R-:W-:Y:S05]  /*22f0*/  BSYNC.RECONVERGENT B2 ;  /* 0x0000000000027941 */ /* 0x000fea0003800200 */
.L_x_41:
        /* <DEDUP_REMOVED lines=10> */
.L_x_44:
[----:B------:R-:W-:Y:S05]  /*23a0*/  BSYNC.RECONVERGENT B2 ;  /* 0x0000000000027941 */ /* 0x000fea0003800200 */
.L_x_43:
[----:B------:R-:W-:-:S13]  /*23b0*/  ISETP.GT.AND P6, PT, R33, UR7, PT ;  /* 0x0000000721007c0c */ /* 0x000fda000bfc4270 */
[----:B------:R-:W-:Y:S05]  /*23c0*/  @P6 BRA `(.L_x_45) ;  /* 0x0000000c007c6947 */ /* 0x000fea0003800000 */
[----:B------:R-:W5:Y:S01]  /*23d0*/  LDS R2, [R24+0x3c] ;  /* 0x00003c0018027984 */ /* 0x000f620000000800 */
[----:B------:R-:W-:Y:S02]  /*23e0*/  FSETP.LE.AND P6, PT, RZ, UR9, PT ;  /* 0x00000009ff007c0b */ /* 0x000fe4000bfc3000 */
[----:B-----5:R-:W-:-:S05]  /*23f0*/  IADD3 R25, PT, PT, R2, 0x1, RZ ;  /* 0x0000000102197810 */ /* 0x020fca0007ffe0ff */
[----:B------:R0:W-:Y:S06]  /*2400*/  STS [R24+0x3c], R25 ;  /* 0x00003c1918007388 */ /* 0x0001ec0000000800 */
[----:B------:R-:W-:Y:S05]  /*2410*/  @!P6 BRA `(.L_x_45) ;  /* 0x0000000c0068e947 */ /* 0x000fea0003800000 */
[----:B------:R-:W0:Y:S02]  /*2420*/  LDS R2, [R6+0x3c] ;  /* 0x00003c0006027984 */ /* 0x000e240000000800 */
[----:B0-----:R-:W-:-:S05]  /*2430*/  VIADD R25, R2, 0x1 ;  /* 0x0000000102197836 */ /* 0x001fca0000000000 */
[----:B------:R0:W-:Y:S01]  /*2440*/  STS [R6+0x3c], R25 ;  /* 0x00003c1906007388 */ /* 0x0001e20000000800 */
[----:B------:R-:W-:Y:S05]  /*2450*/  BRA `(.L_x_45) ;  /* 0x0000000c00587947 */ /* 0x000fea0003800000 */
.L_x_14:
[--C-:B-----5:R-:W-:Y:S01]  /*2460*/  IMAD.IADD R2, R20, 0x1, -R39.reuse ;  /* 0x0000000114027824 */ /* 0x120fe200078e0a27 */
[----:B------:R-:W-:Y:S01]  /*2470*/  IADD3 R25, PT, PT, -R39, R21, RZ ;  /* 0x0000001527197210 */ /* 0x000fe20007ffe1ff */
[--C-:B------:R-:W-:Y:S01]  /*2480*/  IMAD.IADD R38, R10, 0x1, -R39.reuse ;  /* 0x000000010a267824 */ /* 0x100fe200078e0a27 */
[----:B------:R-:W-:Y:S01]  /*2490*/  IADD3 R28, PT, PT, R16, -R39, RZ ;  /* 0x80000027101c7210 */ /* 0x000fe20007ffe0ff */
[--C-:B------:R-:W-:Y:S01]  /*24a0*/  IMAD.IADD R26, R22, 0x1, -R39.reuse ;  /* 0x00000001161a7824 */ /* 0x100fe200078e0a27 */
[----:B------:R-:W-:Y:S01]  /*24b0*/  IABS R2, R2 ;  /* 0x0000000200027213 */ /* 0x000fe20000000000 */
[--C-:B------:R-:W-:Y:S01]  /*24c0*/  IMAD.IADD R27, R23, 0x1, -R39.reuse ;  /* 0x00000001171b7824 */ /* 0x100fe200078e0a27 */
[----:B------:R-:W-:Y:S01]  /*24d0*/  IABS R55, R38 ;  /* 0x0000002600377213 */ /* 0x000fe20000000000 */
[--C-:B------:R-:W-:Y:S01]  /*24e0*/  IMAD.IADD R29, R17, 0x1, -R39.reuse ;  /* 0x00000001111d7824 */ /* 0x100fe200078e0a27 */
[----:B------:R-:W-:Y:S01]  /*24f0*/  MOV R38, R2 ;  /* 0x0000000200267202 */ /* 0x000fe20000000f00 */
[--C-:B------:R-:W-:Y:S01]  /*2500*/  IMAD.IADD R30, R18, 0x1, -R39.reuse ;  /* 0x00000001121e7824 */ /* 0x100fe200078e0a27 */
[----:B------:R-:W-:Y:S01]  /*2510*/  IADD3 R31, PT, PT, -R39, R19, RZ ;  /* 0x00000013271f7210 */ /* 0x000fe20007ffe1ff */
[--C-:B------:R-:W-:Y:S01]  /*2520*/  IMAD.IADD R32, R12, 0x1, -R39.reuse ;  /* 0x000000010c207824 */ /* 0x100fe200078e0a27 */
[----:B------:R-:W-:Y:S01]  /*2530*/  ISETP.GT.AND P6, PT, R38, UR7, PT ;  /* 0x0000000726007c0c */ /* 0x000fe2000bfc4270 */
[--C-:B------:R-:W-:Y:S01]  /*2540*/  IMAD.IADD R33, R13, 0x1, -R39.reuse ;  /* 0x000000010d217824 */ /* 0x100fe200078e0a27 */
[----:B------:R-:W-:Y:S01]  /*2550*/  IADD3 R34, PT, PT, -R39, R14, RZ ;  /* 0x0000000e27227210 */ /* 0x000fe20007ffe1ff */
[--C-:B------:R-:W-:Y:S01]  /*2560*/  IMAD.IADD R35, R15, 0x1, -R39.reuse ;  /* 0x000000010f237824 */ /* 0x100fe200078e0a27 */
[----:B------:R-:W-:Y:S01]  /*2570*/  IADD3 R37, PT, PT, -R39, R9, RZ ;  /* 0x0000000927257210 */ /* 0x000fe20007ffe1ff */
[--C-:B------:R-:W-:Y:S01]  /*2580*/  IMAD.IADD R36, R8, 0x1, -R39.reuse ;  /* 0x0000000108247824 */ /* 0x100fe200078e0a27 */
[----:B------:R-:W-:Y:S01]  /*2590*/  IABS R52, R25 ;  /* 0x0000001900347213 */ /* 0x000fe20000000000 */
[----:B------:R-:W-:Y:S01]  /*25a0*/  IMAD.IADD R39, R11, 0x1, -R39 ;  /* 0x000000010b277824 */ /* 0x000fe200078e0a27 */
[----:B------:R-:W-:Y:S01]  /*25b0*/  IABS R26, R26 ;  /* 0x0000001a001a7213 */ /* 0x000fe20000000000 */
        /* <DEDUP_REMOVED lines=26> */
[----:B------:R-:W-:Y:S06]  /*2760*/  @P6 BRA `(.L_x_47) ;  /* 0x00000000001c6947 */ /* 0x000fec0003800000 */
[----:B------:R-:W0:Y:S01]  /*2770*/  LDS R38, [R24] ;  /* 0x0000000018267984 */ /* 0x000e220000000800 */
[----:B------:R-:W-:Y:S01]  /*2780*/  ISETP.NE.AND P6, PT, R41, RZ, PT ;  /* 0x000000ff2900720c */ /* 0x000fe20003fc5270 */
[----:B0-----:R-:W-:-:S05]  /*2790*/  VIADD R39, R38, 0x1 ;  /* 0x0000000126277836 */ /* 0x001fca0000000000 */
[----:B------:R-:W-:Y:S07]  /*27a0*/  STS [R24], R39 ;  /* 0x0000002718007388 */ /* 0x000fee0000000800 */
[----:B------:R-:W0:Y:S02]  /*27b0*/  @P6 LDS R38, [R6] ;  /* 0x0000000006266984 */ /* 0x000e240000000800 */
[----:B0-----:R-:W-:-:S05]  /*27c0*/  @P6 IADD3 R51, PT, PT, R38, 0x1, RZ ;  /* 0x0000000126336810 */ /* 0x001fca0007ffe0ff */
[----:B------:R0:W-:Y:S02]  /*27d0*/  @P6 STS [R6], R51 ;  /* 0x0000003306006388 */ /* 0x0001e40000000800 */
.L_x_47:
[----:B------:R-:W-:Y:S05]  /*27e0*/  BSYNC.RECONVERGENT B2 ;  /* 0x0000000000027941 */ /* 0x000fea0003800200 */
.L_x_46:
[----:B------:R-:W-:Y:S01]  /*27f0*/  ISETP.GT.AND P6, PT, R52, UR7, PT ;  /* 0x0000000734007c0c */ /* 0x000fe2000bfc4270 */
[----:B------:R-:W-:-:S12]  /*2800*/  BSSY.RECONVERGENT B2, `(.L_x_48) ;  /* 0x0000009000027945 */ /* 0x000fd80003800200 */
[----:B------:R-:W-:Y:S05]  /*2810*/  @P6 BRA `(.L_x_49) ;  /* 0x00000000001c6947 */ /* 0x000fea0003800000 */
[----:B------:R-:W1:Y:S01]  /*2820*/  LDS R38, [R24+0x4] ;  /* 0x0000040018267984 */ /* 0x000e620000000800 */
[----:B------:R-:W-:Y:S01]  /*2830*/  ISETP.NE.AND P6, PT, R40, RZ, PT ;  /* 0x000000ff2800720c */ /* 0x000fe20003fc5270 */
[----:B-1----:R-:W-:-:S05]  /*2840*/  VIADD R39, R38, 0x1 ;  /* 0x0000000126277836 */ /* 0x002fca0000000000 */
[----:B------:R-:W-:Y:S07]  /*2850*/  STS [R24+0x4], R39 ;  /* 0x0000042718007388 */ /* 0x000fee0000000800 */
[----:B------:R-:W0:Y:S02]  /*2860*/  @P6 LDS R38, [R6+0x4] ;  /* 0x0000040006266984 */ /* 0x000e240000000800 */
[----:B0-----:R-:W-:-:S05]  /*2870*/  @P6 VIADD R51, R38, 0x1 ;  /* 0x0000000126336836 */ /* 0x001fca0000000000 */
[----:B------:R1:W-:Y:S02]  /*2880*/  @P6 STS [R6+0x4], R51 ;  /* 0x0000043306006388 */ /* 0x0003e40000000800 */
.L_x_49:
[----:B------:R-:W-:Y:S05]  /*2890*/  BSYNC.RECONVERGENT B2 ;  /* 0x0000000000027941 */ /* 0x000fea0003800200 */
.L_x_48:
[----:B------:R-:W-:Y:S01]  /*28a0*/  ISETP.GT.AND P6, PT, R37, UR7, PT ;  /* 0x0000000725007c0c */ /* 0x000fe2000bfc4270 */
[----:B------:R-:W-:-:S12]  /*28b0*/  BSSY.RECONVERGENT B2, `(.L_x_50) ;  /* 0x0000009000027945 */ /* 0x000fd80003800200 */
[----:B------:R-:W-:Y:S05]  /*28c0*/  @P6 BRA `(.L_x_51) ;  /* 0x00000000001c6947 */ /* 0x000fea0003800000 */
[----:B------:R-:W2:Y:S01]  /*28d0*/  LDS R37, [R24+0x8] ;  /* 0x0000080018257984 */ /* 0x000ea20000000800 */
[----:B------:R-:W-:Y:S02]  /*28e0*/  ISETP.NE.AND P6, PT, R42, RZ, PT ;  /* 0x000000ff2a00720c */ /* 0x000fe40003fc5270 */
[----:B--2---:R-:W-:-:S05]  /*28f0*/  IADD3 R37, PT, PT, R37, 0x1, RZ ;  /* 0x0000000125257810 */ /* 0x004fca0007ffe0ff */
[----:B------:R-:W-:Y:S06]  /*2900*/  STS [R24+0x8], R37 ;  /* 0x0000082518007388 */ /* 0x000fec0000000800 */
[----:B------:R-:W2:Y:S02]  /*2910*/  @P6 LDS R38, [R6+0x8] ;  /* 0x0000080006266984 */ /* 0x000ea40000000800 */
[----:B--2---:R-:W-:-:S05]  /*2920*/  @P6 VIADD R39, R38, 0x1 ;  /* 0x0000000126276836 */ /* 0x004fca0000000000 */
[----:B------:R2:W-:Y:S02]  /*2930*/  @P6 STS [R6+0x8], R39 ;  /* 0x0000082706006388 */ /* 0x0005e40000000800 */
.L_x_51:
[----:B------:R-:W-:Y:S05]  /*2940*/  BSYNC.RECONVERGENT B2 ;  /* 0x0000000000027941 */ /* 0x000fea0003800200 */
.L_x_50:
[----:B------:R-:W-:Y:S01]  /*2950*/  ISETP.GT.AND P6, PT, R36, UR7, PT ;  /* 0x0000000724007c0c */ /* 0x000fe2000bfc4270 */
[----:B------:R-:W-:-:S12]  /*2960*/  BSSY.RECONVERGENT B2, `(.L_x_52) ;  /* 0x0000009000027945 */ /* 0x000fd80003800200 */
[----:B------:R-:W-:Y:S05]  /*2970*/  @P6 BRA `(.L_x_53) ;  /* 0x00000000001c6947 */ /* 0x000fea0003800000 */
[----:B------:R-:W3:Y:S01]  /*2980*/  LDS R36, [R24+0xc] ;  /* 0x00000c0018247984 */ /* 0x000ee20000000800 */
[----:B------:R-:W-:Y:S01]  /*2990*/  ISETP.NE.AND P6, PT, R43, RZ, PT ;  /* 0x000000ff2b00720c */ /* 0x000fe20003fc5270 */
[----:B---3--:R-:W-:-:S05]  /*29a0*/  VIADD R37, R36, 0x1 ;  /* 0x0000000124257836 */ /* 0x008fca0000000000 */
[----:B------:R-:W-:Y:S07]  /*29b0*/  STS [R24+0xc], R37 ;  /* 0x00000c2518007388 */ /* 0x000fee0000000800 */
[----:B------:R-:W2:Y:S02]  /*29c0*/  @P6 LDS R36, [R6+0xc] ;  /* 0x00000c0006246984 */ /* 0x000ea40000000800 */
[----:B--2---:R-:W-:-:S05]  /*29d0*/  @P6 IADD3 R39, PT, PT, R36, 0x1, RZ ;  /* 0x0000000124276810 */ /* 0x004fca0007ffe0ff */
[----:B------:R3:W-:Y:S02]  /*29e0*/  @P6 STS [R6+0xc], R39 ;  /* 0x00000c2706006388 */ /* 0x0007e40000000800 */
.L_x_53:
[----:B------:R-:W-:Y:S05]  /*29f0*/  BSYNC.RECONVERGENT B2 ;  /* 0x0000000000027941 */ /* 0x000fea0003800200 */
.L_x_52:
[----:B------:R-:W-:Y:S01]  /*2a00*/  ISETP.GT.AND P6, PT, R35, UR7, PT ;  /* 0x0000000723007c0c */ /* 0x000fe2000bfc4270 */
[----:B------:R-:W-:-:S12]  /*2a10*/  BSSY.RECONVERGENT B2, `(.L_x_54) ;  /* 0x0000009000027945 */ /* 0x000fd80003800200 */
[----:B------:R-:W-:Y:S05]  /*2a20*/  @P6 BRA `(.L_x_55) ;  /* 0x00000000001c6947 */ /* 0x000fea0003800000 */
[----:B------:R-:W4:Y:S01]  /*2a30*/  LDS R35, [R24+0x10] ;  /* 0x0000100018237984 */ /* 0x000f220000000800 */
[----:B------:R-:W-:Y:S01]  /*2a40*/  ISETP.NE.AND P6, PT, R44, RZ, PT ;  /* 0x000000ff2c00720c */ /* 0x000fe20003fc5270 */
[----:B----4-:R-:W-:-:S05]  /*2a50*/  VIADD R35, R35, 0x1 ;  /* 0x0000000123237836 */ /* 0x010fca0000000000 */
[----:B------:R-:W-:Y:S07]  /*2a60*/  STS [R24+0x10], R35 ;  /* 0x0000102318007388 */ /* 0x000fee0000000800 */
[----:B------:R-:W4:Y:S02]  /*2a70*/  @P6 LDS R36, [R6+0x10] ;  /* 0x0000100006246984 */ /* 0x000f240000000800 */
[----:B----4-:R-:W-:-:S05]  /*2a80*/  @P6 VIADD R37, R36, 0x1 ;  /* 0x0000000124256836 */ /* 0x010fca0000000000 */
[----:B------:R4:W-:Y:S02]  /*2a90*/  @P6 STS [R6+0x10], R37 ;  /* 0x0000102506006388 */ /* 0x0009e40000000800 */
.L_x_55:
[----:B------:R-:W-:Y:S05]  /*2aa0*/  BSYNC.RECONVERGENT B2 ;  /* 0x0000000000027941 */ /* 0x000fea0003800200 */
.L_x_54:
[----:B------:R-:W-:Y:S01]  /*2ab0*/  ISETP.GT.AND P6, PT, R34, UR7, PT ;  /* 0x0000000722007c0c */ /* 0x000fe2000bfc4270 */
[----:B------:R-:W-:-:S12]  /*2ac0*/  BSSY.RECONVERGENT B2, `(.L_x_56) ;  /* 0x0000009000027945 */ /* 0x000fd80003800200 */
[----:B------:R-:W-:Y:S05]  /*2ad0*/  @P6 BRA `(.L_x_57) ;  /* 0x00000000001c6947 */ /* 0x000fea0003800000 */
[----:B------:R-:W5:Y:S01]  /*2ae0*/  LDS R34, [R24+0x14] ;  /* 0x0000140018227984 */ /* 0x000f620000000800 */
[----:B------:R-:W-:Y:S02]  /*2af0*/  ISETP.NE.AND P6, PT, R45, RZ, PT ;  /* 0x000000ff2d00720c */ /* 0x000fe40003fc5270 */
[----:B-----5:R-:W-:-:S05]  /*2b00*/  IADD3 R35, PT, PT, R34, 0x1, RZ ;  /* 0x0000000122237810 */ /* 0x020fca0007ffe0ff */
[----:B------:R-:W-:Y:S06]  /*2b10*/  STS [R24+0x14], R35 ;  /* 0x0000142318007388 */ /* 0x000fec0000000800 */
[----:B------:R-:W4:Y:S02]  /*2b20*/  @P6 LDS R34, [R6+0x14] ;  /* 0x0000140006226984 */ /* 0x000f240000000800 */
[----:B----4-:R-:W-:-:S05]  /*2b30*/  @P6 VIADD R37, R34, 0x1 ;  /* 0x0000000122256836 */ /* 0x010fca0000000000 */
[----:B------:R4:W-:Y:S02]  /*2b40*/  @P6 STS [R6+0x14], R37 ;  /* 0x0000142506006388 */ /* 0x0009e40000000800 */
.L_x_57:
[----:B------:R-:W-:Y:S05]  /*2b50*/  BSYNC.RECONVERGENT B2 ;  /* 0x0000000000027941 */ /* 0x000fea0003800200 */
.L_x_56:
[----:B------:R-:W-:Y:S01]  /*2b60*/  ISETP.GT.AND P6, PT, R2, UR7, PT ;  /* 0x0000000702007c0c */ /* 0x000fe2000bfc4270 */
[----:B------:R-:W-:-:S12]  /*2b70*/  BSSY.RECONVERGENT B2, `(.L_x_58) ;  /* 0x0000009000027945 */ /* 0x000fd80003800200 */
[----:B------:R-:W-:Y:S05]  /*2b80*/  @P6 BRA `(.L_x_59) ;  /* 0x00000000001c6947 */ /* 0x000fea0003800000 */
[----:B------:R-:W5:Y:S01]  /*2b90*/  LDS R2, [R24+0x18] ;  /* 0x0000180018027984 */ /* 0x000f620000000800 */
[----:B------:R-:W-:Y:S01]  /*2ba0*/  ISETP.NE.AND P6, PT, R46, RZ, PT ;  /* 0x000000ff2e00720c */ /* 0x000fe20003fc5270 */
[----:B-----5:R-:W-:-:S05]  /*2bb0*/  VIADD R35, R2, 0x1 ;  /* 0x0000000102237836 */ /* 0x020fca0000000000 */
[----:B------:R-:W-:Y:S07]  /*2bc0*/  STS [R24+0x18], R35 ;  /* 0x0000182318007388 */ /* 0x000fee0000000800 */
[----:B------:R-:W4:Y:S02]  /*2bd0*/  @P6 LDS R2, [R6+0x18] ;  /* 0x0000180006026984 */ /* 0x000f240000000800 */
[----:B----4-:R-:W-:-:S05]  /*2be0*/  @P6 IADD3 R37, PT, PT, R2, 0x1, RZ ;  /* 0x0000000102256810 */ /* 0x010fca0007ffe0ff */
[----:B------:R4:W-:Y:S02]  /*2bf0*/  @P6 STS [R6+0x18], R37 ;  /* 0x0000182506006388 */ /* 0x0009e40000000800 */
.L_x_59:
[----:B------:R-:W-:Y:S05]  /*2c00*/  BSYNC.RECONVERGENT B2 ;  /* 0x0000000000027941 */ /* 0x000fea0003800200 */
.L_x_58:
[----:B------:R-:W-:Y:S01]  /*2c10*/  ISETP.GT.AND P6, PT, R25, UR7, PT ;  /* 0x0000000719007c0c */ /* 0x000fe2000bfc4270 */
[----:B------:R-:W-:-:S12]  /*2c20*/  BSSY.RECONVERGENT B2, `(.L_x_60) ;  /* 0x0000009000027945 */ /* 0x000fd80003800200 */
[----:B------:R-:W-:Y:S05]  /*2c30*/  @P6 BRA `(.L_x_61) ;  /* 0x00000000001c6947 */ /* 0x000fea0003800000 */
[----:B------:R-:W5:Y:S01]  /*2c40*/  LDS R2, [R24+0x1c] ;  /* 0x00001c0018027984 */ /* 0x000f620000000800 */
[----:B------:R-:W-:Y:S01]  /*2c50*/  ISETP.NE.AND P6, PT, R47, RZ, PT ;  /* 0x000000ff2f00720c */ /* 0x000fe20003fc5270 */
[----:B-----5:R-:W-:-:S05]  /*2c60*/  VIADD R25, R2, 0x1 ;  /* 0x0000000102197836 */ /* 0x020fca0000000000 */
[----:B------:R-:W-:Y:S07]  /*2c70*/  STS [R24+0x1c], R25 ;  /* 0x00001c1918007388 */ /* 0x000fee0000000800 */
[----:B------:R-:W5:Y:S02]  /*2c80*/  @P6 LDS R2, [R6+0x1c] ;  /* 0x00001c0006026984 */ /* 0x000f640000000800 */
[----:B-----5:R-:W-:-:S05]  /*2c90*/  @P6 VIADD R35, R2, 0x1 ;  /* 0x0000000102236836 */ /* 0x020fca0000000000 */
[----:B------:R0:W-:Y:S02]  /*2ca0*/  @P6 STS [R6+0x1c], R35 ;  /* 0x00001c2306006388 */ /* 0x0001e40000000800 */
.L_x_61:
[----:B------:R-:W-:Y:S05]  /*2cb0*/  BSYNC.RECONVERGENT B2 ;  /* 0x0000000000027941 */ /* 0x000fea0003800200 */
.L_x_60:
[----:B------:R-:W-:Y:S01]  /*2cc0*/  ISETP.GT.AND P6, PT, R26, UR7, PT ;  /* 0x000000071a007c0c */ /* 0x000fe2000bfc4270 */
[----:B------:R-:W-:-:S12]  /*2cd0*/  BSSY.RECONVERGENT B2, `(.L_x_62) ;  /* 0x0000009000027945 */ /* 0x000fd80003800200 */
[----:B------:R-:W-:Y:S05]  /*2ce0*/  @P6 BRA `(.L_x_63) ;  /* 0x00000000001c6947 */ /* 0x000fea0003800000 */
[----:B------:R-:W5:Y:S01]  /*2cf0*/  LDS R2, [R24+0x20] ;  /* 0x0000200018027984 */ /* 0x000f620000000800 */
[----:B------:R-:W-:Y:S02]  /*2d00*/  ISETP.NE.AND P6, PT, R48, RZ, PT ;  /* 0x000000ff3000720c */ /* 0x000fe40003fc5270 */
[----:B-----5:R-:W-:-:S05]  /*2d10*/  IADD3 R25, PT, PT, R2, 0x1, RZ ;  /* 0x0000000102197810 */ /* 0x020fca0007ffe0ff */
[----:B------:R-:W-:Y:S06]  /*2d20*/  STS [R24+0x20], R25 ;  /* 0x0000201918007388 */ /* 0x000fec0000000800 */
[----:B------:R-:W0:Y:S02]  /*2d30*/  @P6 LDS R2, [R6+0x20] ;  /* 0x0000200006026984 */ /* 0x000e240000000800 */
[----:B0-----:R-:W-:-:S05]  /*2d40*/  @P6 VIADD R35, R2, 0x1 ;  /* 0x0000000102236836 */ /* 0x001fca0000000000 */
[----:B------:R0:W-:Y:S02]  /*2d50*/  @P6 STS [R6+0x20], R35 ;  /* 0x0000202306006388 */ /* 0x0001e40000000800 */
.L_x_63:
[----:B------:R-:W-:Y:S05]  /*2d60*/  BSYNC.RECONVERGENT B2 ;  /* 0x0000000000027941 */ /* 0x000fea0003800200 */
.L_x_62:
        /* <DEDUP_REMOVED lines=8> */
[----:B-----5:R-:W-:-:S05]  /*2df0*/  @P6 IADD3 R27, PT, PT, R2, 0x1, RZ ;  /* 0x00000001021b6810 */ /* 0x020fca0007ffe0ff */
[----:B------:R0:W-:Y:S02]  /*2e00*/  @P6 STS [R6+0x24], R27 ;  /* 0x0000241b06006388 */ /* 0x0001e40000000800 */
.L_x_65:
[----:B------:R-:W-:Y:S05]  /*2e10*/  BSYNC.RECONVERGENT B2 ;  /* 0x0000000000027941 */ /* 0x000fea0003800200 */
.L_x_64:
[----:B------:R-:W-:Y:S01]  /*2e20*/  ISETP.GT.AND P6, PT, R28, UR7, PT ;  /* 0x000000071c007c0c */ /* 0x000fe2000bfc4270 */
[----:B------:R-:W-:-:S12]  /*2e30*/  BSSY.RECONVERGENT B2, `(.L_x_66) ;  /* 0x0000008000027945 */ /* 0x000fd80003800200 */
[----:B------:R-:W-:Y:S05]  /*2e40*/  @P6 BRA `(.L_x_67) ;  /* 0x0000000000186947 */ /* 0x000fea0003800000 */
[----:B------:R-:W5:Y:S02]  /*2e50*/  LDS R2, [R24+0x28] ;  /* 0x0000280018027984 */ /* 0x000f640000000800 */
[----:B-----5:R-:W-:-:S05]  /*2e60*/  VIADD R25, R2, 0x1 ;  /* 0x0000000102197836 */ /* 0x020fca0000000000 */
[----:B------:R-:W-:Y:S04]  /*2e70*/  STS [R24+0x28], R25 ;  /* 0x0000281918007388 */ /* 0x000fe80000000800 */
[----:B------:R-:W0:Y:S02]  /*2e80*/  @P0 LDS R2, [R6+0x28] ;  /* 0x0000280006020984 */ /* 0x000e240000000800 */
[----:B0-----:R-:W-:-:S05]  /*2e90*/  @P0 VIADD R27, R2, 0x1 ;  /* 0x00000001021b0836 */ /* 0x001fca0000000000 */
[----:B------:R0:W-:Y:S02]  /*2ea0*/  @P0 STS [R6+0x28], R27 ;  /* 0x0000281b06000388 */ /* 0x0001e40000000800 */
.L_x_67:
[----:B------:R-:W-:Y:S05]  /*2eb0*/  BSYNC.RECONVERGENT B2 ;  /* 0x0000000000027941 */ /* 0x000fea0003800200 */
.L_x_66:
[----:B------:R-:W-:Y:S01]  /*2ec0*/  ISETP.GT.AND P6, PT, R29, UR7, PT ;  /* 0x000000071d007c0c */ /* 0x000fe2000bfc4270 */
[----:B------:R-:W-:-:S12]  /*2ed0*/  BSSY.RECONVERGENT B2, `(.L_x_68) ;  /* 0x0000008000027945 */ /* 0x000fd80003800200 */
[----:B------:R-:W-:Y:S05]  /*2ee0*/  @P6 BRA `(.L_x_69) ;  /* 0x0000000000186947 */ /* 0x000fea0003800000 */
[----:B------:R-:W5:Y:S02]  /*2ef0*/  LDS R2, [R24+0x2c] ;  /* 0x00002c0018027984 */ /* 0x000f640000000800 */
[----:B-----5:R-:W-:-:S05]  /*2f00*/  IADD3 R25, PT, PT, R2, 0x1, RZ ;  /* 0x0000000102197810 */ /* 0x020fca0007ffe0ff */
[----:B------:R-:W-:Y:S04]  /*2f10*/  STS [R24+0x2c], R25 ;  /* 0x00002c1918007388 */ /* 0x000fe80000000800 */
[----:B------:R-:W0:Y:S02]  /*2f20*/  @P1 LDS R2, [R6+0x2c] ;  /* 0x00002c0006021984 */ /* 0x000e240000000800 */
[----:B0-----:R-:W-:-:S05]  /*2f30*/  @P1 VIADD R27, R2, 0x1 ;  /* 0x00000001021b1836 */ /* 0x001fca0000000000 */
[----:B------:R0:W-:Y:S02]  /*2f40*/  @P1 STS [R6+0x2c], R27 ;  /* 0x00002c1b06001388 */ /* 0x0001e40000000800 */
.L_x_69:
[----:B------:R-:W-:Y:S05]  /*2f50*/  BSYNC.RECONVERGENT B2 ;  /* 0x0000000000027941 */ /* 0x000fea0003800200 */
.L_x_68:
[----:B------:R-:W-:Y:S01]  /*2f60*/  ISETP.GT.AND P6, PT, R30, UR7, PT ;  /* 0x000000071e007c0c */ /* 0x000fe2000bfc4270 */
[----:B------:R-:W-:-:S12]  /*2f70*/  BSSY.RECONVERGENT B2, `(.L_x_70) ;  /* 0x0000008000027945 */ /* 0x000fd80003800200 */
[----:B------:R-:W-:Y:S05]  /*2f80*/  @P6 BRA `(.L_x_71) ;  /* 0x0000000000186947 */ /* 0x000fea0003800000 */
[----:B------:R-:W5:Y:S02]  /*2f90*/  LDS R2, [R24+0x30] ;  /* 0x0000300018027984 */ /* 0x000f640000000800 */
[----:B-----5:R-:W-:-:S05]  /*2fa0*/  VIADD R25, R2, 0x1 ;  /* 0x0000000102197836 */ /* 0x020fca0000000000 */
[----:B------:R-:W-:Y:S04]  /*2fb0*/  STS [R24+0x30], R25 ;  /* 0x0000301918007388 */ /* 0x000fe80000000800 */
[----:B------:R-:W0:Y:S02]  /*2fc0*/  @P2 LDS R2, [R6+0x30] ;  /* 0x0000300006022984 */ /* 0x000e240000000800 */
[----:B0-----:R-:W-:-:S05]  /*2fd0*/  @P2 IADD3 R27, PT, PT, R2, 0x1, RZ ;  /* 0x00000001021b2810 */ /* 0x001fca0007ffe0ff */
[----:B------:R0:W-:Y:S02]  /*2fe0*/  @P2 STS [R6+0x30], R27 ;  /* 0x0000301b06002388 */ /* 0x0001e40000000800 */
.L_x_71:
[----:B------:R-:W-:Y:S05]  /*2ff0*/  BSYNC.RECONVERGENT B2 ;  /* 0x0000000000027941 */ /* 0x000fea0003800200 */
.L_x_70:
        /* <DEDUP_REMOVED lines=9> */
.L_x_73:
[----:B------:R-:W-:Y:S05]  /*3090*/  BSYNC.RECONVERGENT B2 ;  /* 0x0000000000027941 */ /* 0x000fea0003800200 */
.L_x_72:
        /* <DEDUP_REMOVED lines=9> */
.L_x_75:
[----:B------:R-:W-:Y:S05]  /*3130*/  BSYNC.RECONVERGENT B2 ;  /* 0x0000000000027941 */ /* 0x000fea0003800200 */
.L_x_74:
[----:B------:R-:W-:-:S13]  /*3140*/  ISETP.GT.AND P6, PT, R33, UR7, PT ;  /* 0x0000000721007c0c */ /* 0x000fda000bfc4270 */
[----:B------:R-:W-:Y:S05]  /*3150*/  @P6 BRA `(.L_x_45) ;  /* 0x0000000000186947 */ /* 0x000fea0003800000 */
[----:B------:R-:W5:Y:S02]  /*3160*/  LDS R2, [R24+0x3c] ;  /* 0x00003c0018027984 */ /* 0x000f640000000800 */
[----:B-----5:R-:W-:-:S05]  /*3170*/  VIADD R25, R2, 0x1 ;  /* 0x0000000102197836 */ /* 0x020fca0000000000 */
[----:B------:R-:W-:Y:S04]  /*3180*/  STS [R24+0x3c], R25 ;  /* 0x00003c1918007388 */ /* 0x000fe80000000800 */
[----:B------:R-:W0:Y:S02]  /*3190*/  @P5 LDS R2, [R6+0x3c] ;  /* 0x00003c0006025984 */ /* 0x000e240000000800 */
[----:B0-----:R-:W-:-:S05]  /*31a0*/  @P5 IADD3 R27, PT, PT, R2, 0x1, RZ ;  /* 0x00000001021b5810 */ /* 0x001fca0007ffe0ff */
[----:B------:R0:W-:Y:S02]  /*31b0*/  @P5 STS [R6+0x3c], R27 ;  /* 0x00003c1b06005388 */ /* 0x0001e40000000800 */
.L_x_45:
[----:B------:R-:W-:Y:S05]  /*31c0*/  BSYNC.RECONVERGENT B1 ;  /* 0x0000000000017941 */ /* 0x000fea0003800200 */
.L_x_13:
[----:B------:R-:W-:-:S13]  /*31d0*/  ISETP.NE.AND P6, PT, R50, RZ, PT ;  /* 0x000000ff3200720c */ /* 0x000fda0003fc5270 */
[----:B------:R-:W-:Y:S05]  /*31e0*/  @!P6 BRA `(.L_x_76) ;  /* 0xffffffe40000e947 */ /* 0x000fea000383ffff */
[----:B------:R-:W-:Y:S05]  /*31f0*/  BRA `(.L_x_11) ;  /* 0x0000003000107947 */ /* 0x000fea0003800000 */
.L_x_12:
[----:B-1----:R-:W-:-:S05]  /*3200*/  LEA R6, R8, R9, 0x18 ;  /* 0x0000000908067211 */ /* 0x002fca00078ec0ff */
[----:B------:R1:W1:Y:S04]  /*3210*/  LDS.128 R36, [R6] ;  /* 0x0000000006247984 */ /* 0x0002680000000c00 */
[----:B------:R0:W1:Y:S04]  /*3220*/  LDS.128 R32, [R6+0x4b80] ;  /* 0x004b800006207984 */ /* 0x0000680000000c00 */
[----:B------:R1:W1:Y:S04]  /*3230*/  LDS.128 R28, [R6+0x10] ;  /* 0x00001000061c7984 */ /* 0x0002680000000c00 */
[----:B0-----:R0:W0:Y:S04]  /*3240*/  LDS.128 R24, [R6+0x4b90] ;  /* 0x004b900006187984 */ /* 0x0010280000000c00 */
[----:B------:R0:W0:Y:S04]  /*3250*/  LDS.128 R20, [R6+0x20] ;  /* 0x0000200006147984 */ /* 0x0000280000000c00 */
[----:B------:R0:W0:Y:S04]  /*3260*/  LDS.128 R16, [R6+0x4ba0] ;  /* 0x004ba00006107984 */ /* 0x0000280000000c00 */
[----:B------:R0:W0:Y:S04]  /*3270*/  LDS.128 R12, [R6+0x30] ;  /* 0x00003000060c7984 */ /* 0x0000280000000c00 */
[----:B--2---:R2:W0:Y:S02]  /*3280*/  LDS.128 R8, [R6+0x4bb0] ;  /* 0x004bb00006087984 */ /* 0x0044240000000c00 */
.L_x_144:
[----:B01234-:R-:W3:Y:S02]  /*3290*/  LDC.64 R40, c[0x0][0x390] ;  /* 0x0000e400ff287b82 */ /* 0x01fee40000000a00 */
[----:B---3--:R-:W-:-:S05]  /*32a0*/  IMAD.WIDE R40, R5, 0x4, R40 ;  /* 0x0000000405287825 */ /* 0x008fca00078e0228 */
[----:B012---:R0:W5:Y:S01]  /*32b0*/  LDG.E R6, desc[UR10][R40.64] ;  /* 0x0000000a28067981 */ /* 0x007162000c1e1900 */
[C---:B------:R-:W-:Y:S01]  /*32c0*/  VIADD R42, R2.reuse, 0xffffffff ;  /* 0xffffffff022a7836 */ /* 0x040fe20000000000 */
[----:B------:R-:W-:Y:S01]  /*32d0*/  CS2R R54, SRZ ;  /* 0x0000000000367805 */ /* 0x000fe2000001ff00 */
[-C--:B------:R-:W-:Y:S01]  /*32e0*/  IMAD R48, R2, R5.reuse, RZ ;  /* 0x0000000502307224 */ /* 0x080fe200078e02ff */
[----:B----4-:R-:W-:Y:S01]  /*32f0*/  IADD3 R5, PT, PT, R4, R5, RZ ;  /* 0x0000000504057210 */ /* 0x010fe20007ffe0ff */
[----:B------:R-:W-:Y:S01]  /*3300*/  IMAD.MOV.U32 R51, RZ, RZ, RZ ;  /* 0x000000ffff337224 */ /* 0x000fe200078e00ff */
[----:B------:R-:W-:Y:S02]  /*3310*/  ISETP.GE.U32.AND P1, PT, R42, 0x3, PT ;  /* 0x000000032a00780c */ /* 0x000fe40003f26070 */
[----:B------:R-:W-:Y:S02]  /*3320*/  CS2R R58, SRZ ;  /* 0x00000000003a7805 */ /* 0x000fe4000001ff00 */
[----:B------:R-:W-:-:S02]  /*3330*/  CS2R R66, SRZ ;  /* 0x0000000000427805 */ /* 0x000fc4000001ff00 */
[----:B------:R-:W-:Y:S02]  /*3340*/  CS2R R52, SRZ ;  /* 0x0000000000347805 */ /* 0x000fe4000001ff00 */
[----:B------:R-:W-:Y:S02]  /*3350*/  CS2R R64, SRZ ;  /* 0x0000000000407805 */ /* 0x000fe4000001ff00 */
[----:B------:R-:W-:Y:S02]  /*3360*/  CS2R R62, SRZ ;  /* 0x00000000003e7805 */ /* 0x000fe4000001ff00 */
[----:B------:R-:W-:Y:S02]  /*3370*/  CS2R R60, SRZ ;  /* 0x00000000003c7805 */ /* 0x000fe4000001ff00 */
[----:B------:R-:W-:Y:S02]  /*3380*/  ISETP.GE.AND P0, PT, R5, R3, PT ;  /* 0x000000030500720c */ /* 0x000fe40003f06270 */
[----:B------:R-:W-:Y:S01]  /*3390*/  CS2R R56, SRZ ;  /* 0x0000000000387805 */ /* 0x000fe2000001ff00 */
[----:B0-----:R-:W-:Y:S10]  /*33a0*/  @!P1 BRA `(.L_x_77) ;  /* 0x0000000800989947 */ /* 0x001ff40003800000 */
[----:B------:R-:W0:Y:S01]  /*33b0*/  S2UR UR5, SR_CgaCtaId ;  /* 0x00000000000579c3 */ /* 0x000e220000008800 */
[----:B------:R-:W-:Y:S01]  /*33c0*/  UMOV UR4, 0x400 ;  /* 0x0000040000047882 */ /* 0x000fe20000000000 */
[----:B------:R-:W-:Y:S01]  /*33d0*/  LOP3.LUT R49, R2, 0x7ffffffc, RZ, 0xc0, !PT ;  /* 0x7ffffffc02317812 */ /* 0x000fe200078ec0ff */
[----:B------:R-:W-:Y:S01]  /*33e0*/  UIADD3 UR4, UPT, UPT, UR4, 0x40, URZ ;  /* 0x0000004004047890 */ /* 0x000fe2000fffe0ff */
[----:B------:R-:W-:Y:S02]  /*33f0*/  IMAD.MOV.U32 R54, RZ, RZ, RZ ;  /* 0x000000ffff367224 */ /* 0x000fe400078e00ff */
[----:B------:R-:W-:Y:S01]  /*3400*/  IMAD.MOV.U32 R50, RZ, RZ, R48 ;  /* 0x000000ffff327224 */ /* 0x000fe200078e0030 */
[----:B------:R-:W-:Y:S01]  /*3410*/  IADD3 R49, PT, PT, -R49, RZ, RZ ;  /* 0x000000ff31317210 */ /* 0x000fe20007ffe1ff */
[----:B0-----:R-:W-:-:S04]  /*3420*/  ULEA UR4, UR5, UR4, 0x18 ;  /* 0x0000000405047291 */ /* 0x001fc8000f8ec0ff */
[----:B------:R-:W-:-:S06]  /*3430*/  UIADD3 UR4, UPT, UPT, UR4, 0x80, URZ ;  /* 0x0000008004047890 */ /* 0x000fcc000fffe0ff */
[----:B------:R-:W-:-:S07]  /*3440*/  IMAD.U32 R51, RZ, RZ, UR4 ;  /* 0x00000004ff337e24 */ /* 0x000fce000f8e00ff */
.L_x_78:
[----:B------:R-:W0:Y:S01]  /*3450*/  LDC.64 R46, c[0x0][0x388] ;  /* 0x0000e200ff2e7b82 */ /* 0x000e220000000a00 */
[----:B------:R-:W1:Y:S01]  /*3460*/  LDS.128 R40, [R51+-0x80] ;  /* 0xffff800033287984 */ /* 0x000e620000000c00 */
[----:B0-----:R-:W-:-:S05]  /*3470*/  IMAD.WIDE R46, R50, 0x4, R46 ;  /* 0x00000004322e7825 */ /* 0x001fca00078e022e */
[----:B------:R-:W1:Y:S02]  /*3480*/  LDG.E R44, desc[UR10][R46.64] ;  /* 0x0000000a2e2c7981 */ /* 0x000e64000c1e1900 */
[C---:B-1----:R-:W-:Y:S01]  /*3490*/  FADD R40, R44.reuse, -R40 ;  /* 0x800000282c287221 */ /* 0x042fe20000000000 */
[C---:B------:R-:W-:Y:S01]  /*34a0*/  FADD R41, R44.reuse, -R41 ;  /* 0x800000292c297221 */ /* 0x040fe20000000000 */
[C---:B------:R-:W-:Y:S01]  /*34b0*/  FADD R42, R44.reuse, -R42 ;  /* 0x8000002a2c2a7221 */ /* 0x040fe20000000000 */
[----:B------:R-:W-:Y:S01]  /*34c0*/  FADD R43, R44, -R43 ;  /* 0x8000002b2c2b7221 */ /* 0x000fe20000000000 */
[----:B------:R-:W-:Y:S01]  /*34d0*/  FFMA R55, R40, R40, R55 ;  /* 0x0000002828377223 */ /* 0x000fe20000000037 */
[----:B------:R-:W-:Y:S01]  /*34e0*/  FFMA R56, R41, R41, R56 ;  /* 0x0000002929387223 */ /* 0x000fe20000000038 */
[----:B------:R-:W-:Y:S01]  /*34f0*/  FFMA R63, R42, R42, R63 ;  /* 0x0000002a2a3f7223 */ /* 0x000fe2000000003f */
[----:B------:R-:W-:Y:S02]  /*3500*/  FFMA R58, R43, R43, R58 ;  /* 0x0000002b2b3a7223 */ /* 0x000fe4000000003a */
[----:B------:R-:W0:Y:S02]  /*3510*/  LDS.128 R40, [R51+-0x70] ;  /* 0xffff900033287984 */ /* 0x000e240000000c00 */
[C---:B0-----:R-:W-:Y:S01]  /*3520*/  FADD R40, R44.reuse, -R40 ;  /* 0x800000282c287221 */ /* 0x041fe20000000000 */
[C---:B------:R-:W-:Y:S01]  /*3530*/  FADD R41, R44.reuse, -R41 ;  /* 0x800000292c297221 */ /* 0x040fe20000000000 */
[C---:B------:R-:W-:Y:S01]  /*3540*/  FADD R42, R44.reuse, -R42 ;  /* 0x8000002a2c2a7221 */ /* 0x040fe20000000000 */
[----:B------:R-:W-:Y:S01]  /*3550*/  FADD R43, R44, -R43 ;  /* 0x8000002b2c2b7221 */ /* 0x000fe20000000000 */
[----:B------:R-:W-:Y:S01]  /*3560*/  FFMA R57, R40, R40, R57 ;  /* 0x0000002828397223 */ /* 0x000fe20000000039 */
[----:B------:R-:W-:Y:S01]  /*3570*/  FFMA R60, R41, R41, R60 ;  /* 0x00000029293c7223 */ /* 0x000fe2000000003c */
[----:B------:R-:W-:Y:S01]  /*3580*/  FFMA R61, R42, R42, R61 ;  /* 0x0000002a2a3d7223 */ /* 0x000fe2000000003d */
[----:B------:R-:W-:-:S02]  /*3590*/  FFMA R64, R43, R43, R64 ;  /* 0x0000002b2b407223 */ /* 0x000fc40000000040 */
        /* <DEDUP_REMOVED lines=13> */
[----:B------:R-:W-:-:S02]  /*3670*/  FADD R43, R44, -R43 ;  /* 0x8000002b2c2b7221 */ /* 0x000fc40000000000 */
[----:B------:R-:W2:Y:S01]  /*3680*/  LDG.E R44, desc[UR10][R46.64+0x4] ;  /* 0x0000040a2e2c7981 */ /* 0x000ea2000c1e1900 */
[----:B------:R-:W-:Y:S01]  /*3690*/  FFMA R67, R40, R40, R67 ;  /* 0x0000002828437223 */ /* 0x000fe20000000043 */
[----:B------:R-:W-:Y:S01]  /*36a0*/  FFMA R66, R41, R41, R66 ;  /* 0x0000002929427223 */ /* 0x000fe20000000042 */
[----:B------:R-:W-:Y:S01]  /*36b0*/  FFMA R59, R42, R42, R59 ;  /* 0x0000002a2a3b7223 */ /* 0x000fe2000000003b */
[----:B------:R-:W-:Y:S02]  /*36c0*/  FFMA R45, R43, R43, R54 ;  /* 0x0000002b2b2d7223 */ /* 0x000fe40000000036 */
[----:B------:R-:W2:Y:S02]  /*36d0*/  LDS.128 R40, [R51+-0x40] ;  /* 0xffffc00033287984 */ /* 0x000ea40000000c00 */
[C---:B--2---:R-:W-:Y:S01]  /*36e0*/  FADD R40, R44.reuse, -R40 ;  /* 0x800000282c287221 */ /* 0x044fe20000000000 */
        /* <DEDUP_REMOVED lines=29> */
[----:B------:R-:W-:Y:S02]  /*38c0*/  FADD R40, R44, -R43 ;  /* 0x8000002b2c287221 */ /* 0x000fe40000000000 */
[----:B------:R-:W2:Y:S01]  /*38d0*/  LDG.E R44, desc[UR10][R46.64+0x8] ;  /* 0x0000080a2e2c7981 */ /* 0x000ea2000c1e1900 */
[----:B------:R-:W-:-:S03]  /*38e0*/  FFMA R67, R54, R54, R67 ;  /* 0x0000003636437223 */ /* 0x000fc60000000043 */
[----:B------:R0:W3:Y:S01]  /*38f0*/  LDG.E R54, desc[UR10][R46.64+0xc] ;  /* 0x00000c0a2e367981 */ /* 0x0000e2000c1e1900 */
[----:B------:R-:W-:Y:S01]  /*3900*/  FFMA R68, R42, R42, R59 ;  /* 0x0000002a2a447223 */ /* 0x000fe2000000003b */
[----:B------:R-:W-:Y:S01]  /*3910*/  FFMA R66, R41, R41, R66 ;  /* 0x0000002929427223 */ /* 0x000fe20000000042 */
[----:B------:R-:W-:Y:S01]  /*3920*/  FFMA R59, R40, R40, R45 ;  /* 0x00000028283b7223 */ /* 0x000fe2000000002d */
[----:B------:R-:W-:Y:S01]  /*3930*/  VIADD R49, R49, 0x4 ;  /* 0x0000000431317836 */ /* 0x000fe20000000000 */
[----:B------:R-:W2:Y:S01]  /*3940*/  LDS.128 R40, [R51] ;  /* 0x0000000033287984 */ /* 0x000ea20000000c00 */
[----:B------:R-:W-:-:S03]  /*3950*/  VIADD R50, R50, 0x4 ;  /* 0x0000000432327836 */ /* 0x000fc60000000000 */
[----:B------:R-:W-:Y:S01]  /*3960*/  ISETP.NE.AND P1, PT, R49, RZ, PT ;  /* 0x000000ff3100720c */ /* 0x000fe20003f25270 */
[C---:B--2---:R-:W-:Y:S01]  /*3970*/  FADD R40, R44.reuse, -R40 ;  /* 0x800000282c287221 */ /* 0x044fe20000000000 */
[C---:B------:R-:W-:Y:S01]  /*3980*/  FADD R41, R44.reuse, -R41 ;  /* 0x800000292c297221 */ /* 0x040fe20000000000 */
[C---:B------:R-:W-:Y:S01]  /*3990*/  FADD R42, R44.reuse, -R42 ;  /* 0x8000002a2c2a7221 */ /* 0x040fe20000000000 */
[----:B------:R-:W-:Y:S01]  /*39a0*/  FADD R43, R44, -R43 ;  /* 0x8000002b2c2b7221 */ /* 0x000fe20000000000 */
[----:B------:R-:W-:Y:S01]  /*39b0*/  FFMA R55, R40, R40, R55 ;  /* 0x0000002828377223 */ /* 0x000fe20000000037 */
[----:B------:R-:W-:Y:S01]  /*39c0*/  FFMA R56, R41, R41, R56 ;  /* 0x0000002929387223 */ /* 0x000fe20000000038 */
[----:B------:R-:W-:Y:S01]  /*39d0*/  FFMA R63, R42, R42, R63 ;  /* 0x0000002a2a3f7223 */ /* 0x000fe2000000003f */
[----:B------:R-:W-:Y:S02]  /*39e0*/  FFMA R58, R43, R43, R58 ;  /* 0x0000002b2b3a7223 */ /* 0x000fe4000000003a */
[----:B------:R-:W1:Y:S02]  /*39f0*/  LDS.128 R40, [R51+0x10] ;  /* 0x0000100033287984 */ /* 0x000e640000000c00 */
[C---:B-1----:R-:W-:Y:S01]  /*3a00*/  FADD R40, R44.reuse, -R40 ;  /* 0x800000282c287221 */ /* 0x042fe20000000000 */
[C---:B------:R-:W-:Y:S01]  /*3a10*/  FADD R41, R44.reuse, -R41 ;  /* 0x800000292c297221 */ /* 0x040fe20000000000 */
[C---:B------:R-:W-:Y:S01]  /*3a20*/  FADD R42, R44.reuse, -R42 ;  /* 0x8000002a2c2a7221 */ /* 0x040fe20000000000 */
[----:B------:R-:W-:Y:S01]  /*3a30*/  FADD R43, R44, -R43 ;  /* 0x8000002b2c2b7221 */ /* 0x000fe20000000000 */
[----:B------:R-:W-:Y:S01]  /*3a40*/  FFMA R57, R40, R40, R57 ;  /* 0x0000002828397223 */ /* 0x000fe20000000039 */
[----:B------:R-:W-:Y:S01]  /*3a50*/  FFMA R60, R41, R41, R60 ;  /* 0x00000029293c7223 */ /* 0x000fe2000000003c */
[----:B------:R-:W-:Y:S01]  /*3a60*/  FFMA R61, R42, R42, R61 ;  /* 0x0000002a2a3d7223 */ /* 0x000fe2000000003d */
[----:B------:R-:W-:-:S02]  /*3a70*/  FFMA R64, R43, R43, R64 ;  /* 0x0000002b2b407223 */ /* 0x000fc40000000040 */
        /* <DEDUP_REMOVED lines=12> */
[----:B------:R-:W-:-:S02]  /*3b40*/  FADD R45, R44, -R42 ;  /* 0x8000002a2c2d7221 */ /* 0x000fc40000000000 */
[----:B------:R-:W-:Y:S01]  /*3b50*/  FFMA R67, R40, R40, R67 ;  /* 0x0000002828437223 */ /* 0x000fe20000000043 */
[----:B------:R-:W-:Y:S01]  /*3b60*/  FADD R40, R44, -R43 ;  /* 0x8000002b2c287221 */ /* 0x000fe20000000000 */
[----:B------:R-:W-:Y:S01]  /*3b70*/  FFMA R66, R41, R41, R66 ;  /* 0x0000002929427223 */ /* 0x000fe20000000042 */
[----:B------:R-:W-:Y:S02]  /*3b80*/  FFMA R68, R45, R45, R68 ;  /* 0x0000002d2d447223 */ /* 0x000fe40000000044 */
[----:B------:R-:W-:Y:S01]  /*3b90*/  FFMA R69, R40, R40, R59 ;  /* 0x0000002828457223 */ /* 0x000fe2000000003b */
[----:B0-----:R-:W3:Y:S04]  /*3ba0*/  LDS.128 R44, [R51+0x40] ;  /* 0x00004000332c7984 */ /* 0x001ee80000000c00 */
[----:B------:R-:W0:Y:S01]  /*3bb0*/  LDS.128 R40, [R51+0x50] ;  /* 0x0000500033287984 */ /* 0x000e220000000c00 */
[C---:B---3--:R-:W-:Y:S01]  /*3bc0*/  FADD R44, R54.reuse, -R44 ;  /* 0x8000002c362c7221 */ /* 0x048fe20000000000 */
[C---:B------:R-:W-:Y:S01]  /*3bd0*/  FADD R45, R54.reuse, -R45 ;  /* 0x8000002d362d7221 */ /* 0x040fe20000000000 */
[C---:B------:R-:W-:Y:S01]  /*3be0*/  FADD R46, R54.reuse, -R46 ;  /* 0x8000002e362e7221 */ /* 0x040fe20000000000 */
[C---:B------:R-:W-:Y:S01]  /*3bf0*/  FADD R47, R54.reuse, -R47 ;  /* 0x8000002f362f7221 */ /* 0x040fe20000000000 */
[C---:B0-----:R-:W-:Y:S01]  /*3c00*/  FADD R40, R54.reuse, -R40 ;  /* 0x8000002836287221 */ /* 0x041fe20000000000 */
[C---:B------:R-:W-:Y:S01]  /*3c10*/  FADD R41, R54.reuse, -R41 ;  /* 0x8000002936297221 */ /* 0x040fe20000000000 */
[C---:B------:R-:W-:Y:S01]  /*3c20*/  FADD R42, R54.reuse, -R42 ;  /* 0x8000002a362a7221 */ /* 0x040fe20000000000 */
[----:B------:R-:W-:Y:S01]  /*3c30*/  FADD R43, R54, -R43 ;  /* 0x8000002b362b7221 */ /* 0x000fe20000000000 */
[----:B------:R-:W-:Y:S01]  /*3c40*/  FFMA R55, R44, R44, R55 ;  /* 0x0000002c2c377223 */ /* 0x000fe20000000037 */
[----:B------:R-:W-:Y:S01]  /*3c50*/  FFMA R56, R45, R45, R56 ;  /* 0x0000002d2d387223 */ /* 0x000fe20000000038 */
[----:B------:R-:W-:Y:S01]  /*3c60*/  FFMA R63, R46, R46, R63 ;  /* 0x0000002e2e3f7223 */ /* 0x000fe2000000003f */
[----:B------:R-:W-:Y:S01]  /*3c70*/  FFMA R58, R47, R47, R58 ;  /* 0x0000002f2f3a7223 */ /* 0x000fe2000000003a */
[----:B------:R-:W-:Y:S01]  /*3c80*/  FFMA R57, R40, R40, R57 ;  /* 0x0000002828397223 */ /* 0x000fe20000000039 */
[----:B------:R-:W-:Y:S01]  /*3c90*/  FFMA R60, R41, R41, R60 ;  /* 0x00000029293c7223 */ /* 0x000fe2000000003c */
[----:B------:R-:W-:Y:S01]  /*3ca0*/  FFMA R61, R42, R42, R61 ;  /* 0x0000002a2a3d7223 */ /* 0x000fe2000000003d */
[----:B------:R-:W-:Y:S01]  /*3cb0*/  FFMA R64, R43, R43, R64 ;  /* 0x0000002b2b407223 */ /* 0x000fe20000000040 */
[----:B------:R-:W0:Y:S04]  /*3cc0*/  LDS.128 R44, [R51+0x60] ;  /* 0x00006000332c7984 */ /* 0x000e280000000c00 */
[----:B------:R1:W2:Y:S02]  /*3cd0*/  LDS.128 R40, [R51+0x70] ;  /* 0x0000700033287984 */ /* 0x0002a40000000c00 */
[----:B-1----:R-:W-:Y:S01]  /*3ce0*/  IADD3 R51, PT, PT, R51, 0x100, RZ ;  /* 0x0000010033337810 */ /* 0x002fe20007ffe0ff */
[C---:B0-----:R-:W-:Y:S01]  /*3cf0*/  FADD R44, R54.reuse, -R44 ;  /* 0x8000002c362c7221 */ /* 0x041fe20000000000 */
[C---:B------:R-:W-:Y:S01]  /*3d00*/  FADD R45, R54.reuse, -R45 ;  /* 0x8000002d362d7221 */ /* 0x040fe20000000000 */
[C---:B------:R-:W-:Y:S01]  /*3d10*/  FADD R46, R54.reuse, -R46 ;  /* 0x8000002e362e7221 */ /* 0x040fe20000000000 */
[C---:B------:R-:W-:Y:S01]  /*3d20*/  FADD R47, R54.reuse, -R47 ;  /* 0x8000002f362f7221 */ /* 0x040fe20000000000 */
[C---:B--2---:R-:W-:Y:S01]  /*3d30*/  FADD R40, R54.reuse, -R40 ;  /* 0x8000002836287221 */ /* 0x044fe20000000000 */
        /* <DEDUP_REMOVED lines=11> */
[----:B------:R-:W-:Y:S06]  /*3df0*/  @P1 BRA `(.L_x_78) ;  /* 0xfffffff400941947 */ /* 0x000fec000383ffff */
[----:B------:R-:W-:-:S07]  /*3e00*/  LOP3.LUT R51, R2, 0x7ffffffc, RZ, 0xc0, !PT ;  /* 0x7ffffffc02337812 */ /* 0x000fce00078ec0ff */
.L_x_77:
[----:B------:R-:W-:-:S13]  /*3e10*/  LOP3.LUT P1, R40, R2, 0x3, RZ, 0xc0, !PT ;  /* 0x0000000302287812 */ /* 0x000fda000782c0ff */
[----:B------:R-:W-:Y:S05]  /*3e20*/  @!P1 BRA `(.L_x_79) ;  /* 0x0000000800149947 */ /* 0x000fea0003800000 */
[----:B------:R-:W-:Y:S02]  /*3e30*/  ISETP.NE.AND P1, PT, R40, 0x1, PT ;  /* 0x000000012800780c */ /* 0x000fe40003f25270 */
[----:B------:R-:W-:-:S04]  /*3e40*/  LOP3.LUT R41, R2, 0x1, RZ, 0xc0, !PT ;  /* 0x0000000102297812 */ /* 0x000fc800078ec0ff */
[----:B------:R-:W-:-:S07]  /*3e50*/  ISETP.NE.U32.AND P2, PT, R41, 0x1, PT ;  /* 0x000000012900780c */ /* 0x000fce0003f45070 */
[----:B------:R-:W-:Y:S06]  /*3e60*/  @!P1 BRA `(.L_x_80) ;  /* 0x00000004004c9947 */ /* 0x000fec0003800000 */
[----:B------:R-:W0:Y:S01]  /*3e70*/  LDC.64 R40, c[0x0][0x388] ;  /* 0x0000e200ff287b82 */ /* 0x000e220000000a00 */
[----:B------:R-:W-:-:S04]  /*3e80*/  IMAD.IADD R43, R48, 0x1, R51 ;  /* 0x00000001302b7824 */ /* 0x000fc800078e0233 */
[----:B0-----:R-:W-:-:S05]  /*3e90*/  IMAD.WIDE R40, R43, 0x4, R40 ;  /* 0x000000042b287825 */ /* 0x001fca00078e0228 */
[----:B------:R-:W2:Y:S04]  /*3ea0*/  LDG.E R68, desc[UR10][R40.64] ;  /* 0x0000000a28447981 */ /* 0x000ea8000c1e1900 */
[----:B------:R0:W3:Y:S01]  /*3eb0*/  LDG.E R49, desc[UR10][R40.64+0x4] ;  /* 0x0000040a28317981 */ /* 0x0000e2000c1e1900 */
[----:B------:R-:W1:Y:S01]  /*3ec0*/  S2UR UR5, SR_CgaCtaId ;  /* 0x00000000000579c3 */ /* 0x000e620000008800 */
[----:B------:R-:W-:Y:S02]  /*3ed0*/  UMOV UR4, 0x400 ;  /* 0x0000040000047882 */ /* 0x000fe40000000000 */
[----:B------:R-:W-:-:S04]  /*3ee0*/  UIADD3 UR4, UPT, UPT, UR4, 0x40, URZ ;  /* 0x0000004004047890 */ /* 0x000fc8000fffe0ff */
[----:B-1----:R-:W-:-:S06]  /*3ef0*/  ULEA UR4, UR5, UR4, 0x18 ;  /* 0x0000000405047291 */ /* 0x002fcc000f8ec0ff */
[C---:B------:R-:W-:Y:S02]  /*3f00*/  LEA R50, R51.reuse, UR4, 0x6 ;  /* 0x0000000433327c11 */ /* 0x040fe4000f8e30ff */
[----:B------:R-:W-:-:S03]  /*3f10*/  IADD3 R51, PT, PT, R51, 0x2, RZ ;  /* 0x0000000233337810 */ /* 0x000fc60007ffe0ff */
[----:B------:R-:W2:Y:S04]  /*3f20*/  LDS.128 R44, [R50] ;  /* 0x00000000322c7984 */ /* 0x000ea80000000c00 */
[----:B0-----:R-:W0:Y:S01]  /*3f30*/  LDS.128 R40, [R50+0x10] ;  /* 0x0000100032287984 */ /* 0x001e220000000c00 */
[C---:B--2---:R-:W-:Y:S01]  /*3f40*/  FADD R44, R68.reuse, -R44 ;  /* 0x8000002c442c7221 */ /* 0x044fe20000000000 */
        /* <DEDUP_REMOVED lines=16> */
[----:B------:R-:W1:Y:S01]  /*4050*/  LDS.128 R40, [R50+0x30] ;  /* 0x0000300032287984 */ /* 0x000e620000000c00 */
[C---:B0-----:R-:W-:Y:S01]  /*4060*/  FADD R44, R68.reuse, -R44 ;  /* 0x8000002c442c7221 */ /* 0x041fe20000000000 */
[C---:B------:R-:W-:Y:S01]  /*4070*/  FADD R45, R68.reuse, -R45 ;  /* 0x8000002d442d7221 */ /* 0x040fe20000000000 */
[C---:B------:R-:W-:Y:S01]  /*4080*/  FADD R46, R68.reuse, -R46 ;  /* 0x8000002e442e7221 */ /* 0x040fe20000000000 */
[C---:B------:R-:W-:Y:S01]  /*4090*/  FADD R47, R68.reuse, -R47 ;  /* 0x8000002f442f7221 */ /* 0x040fe20000000000 */
[C---:B-1----:R-:W-:Y:S01]  /*40a0*/  FADD R40, R68.reuse, -R40 ;  /* 0x8000002844287221 */ /* 0x042fe20000000000 */
        /* <DEDUP_REMOVED lines=11> */
[----:B------:R-:W3:Y:S04]  /*4160*/  LDS.128 R44, [R50+0x40] ;  /* 0x00004000322c7984 */ /* 0x000ee80000000c00 */
        /* <DEDUP_REMOVED lines=34> */
[----:B------:R-:W-:-:S07]  /*4390*/  FFMA R54, R43, R43, R54 ;  /* 0x0000002b2b367223 */ /* 0x000fce0000000036 */
.L_x_80:
[----:B------:R-:W-:Y:S05]  /*43a0*/  @P2 BRA `(.L_x_79) ;  /* 0x0000000000b42947 */ /* 0x000fea0003800000 */
[----:B------:R-:W0:Y:S01]  /*43b0*/  LDC.64 R40, c[0x0][0x388] ;  /* 0x0000e200ff287b82 */ /* 0x000e220000000a00 */
[----:B------:R-:W-:-:S04]  /*43c0*/  IMAD.IADD R69, R48, 0x1, R51 ;  /* 0x0000000130457824 */ /* 0x000fc800078e0233 */
[----:B0-----:R-:W-:-:S06]  /*43d0*/  IMAD.WIDE R68, R69, 0x4, R40 ;  /* 0x0000000445447825 */ /* 0x001fcc00078e0228 */
[----:B------:R-:W2:Y:S01]  /*43e0*/  LDG.E R68, desc[UR10][R68.64] ;  /* 0x0000000a44447981 */ /* 0x000ea2000c1e1900 */
[----:B------:R-:W0:Y:S01]  /*43f0*/  S2UR UR5, SR_CgaCtaId ;  /* 0x00000000000579c3 */ /* 0x000e220000008800 */
[----:B------:R-:W-:Y:S02]  /*4400*/  UMOV UR4, 0x400 ;  /* 0x0000040000047882 */ /* 0x000fe40000000000 */
[----:B------:R-:W-:-:S04]  /*4410*/  UIADD3 UR4, UPT, UPT, UR4, 0x40, URZ ;  /* 0x0000004004047890 */ /* 0x000fc8000fffe0ff */
[----:B0-----:R-:W-:-:S06]  /*4420*/  ULEA UR4, UR5, UR4, 0x18 ;  /* 0x0000000405047291 */ /* 0x001fcc000f8ec0ff */
[----:B------:R-:W-:-:S05]  /*4430*/  LEA R51, R51, UR4, 0x6 ;  /* 0x0000000433337c11 */ /* 0x000fca000f8e30ff */
[----:B------:R-:W2:Y:S04]  /*4440*/  LDS.128 R44, [R51] ;  /* 0x00000000332c7984 */ /* 0x000ea80000000c00 */
[----:B------:R-:W0:Y:S01]  /*4450*/  LDS.128 R40, [R51+0x10] ;  /* 0x0000100033287984 */ /* 0x000e220000000c00 */
        /* <DEDUP_REMOVED lines=8> */
[C---:B0-----:R-:W-:Y:S01]  /*44e0*/  FADD R40, R68.reuse, -R40 ;  /* 0x8000002844287221 */ /* 0x041fe20000000000 */
[----:B------:R-:W0:Y:S01]  /*44f0*/  LDS.128 R44, [R51+0x20] ;  /* 0x00002000332c7984 */ /* 0x000e220000000c00 */
[C---:B------:R-:W-:Y:S01]  /*4500*/  FADD R41, R68.reuse, -R41 ;  /* 0x8000002944297221 */ /* 0x040fe20000000000 */
[C---:B------:R-:W-:Y:S01]  /*4510*/  FADD R42, R68.reuse, -R42 ;  /* 0x8000002a442a7221 */ /* 0x040fe20000000000 */
[----:B------:R-:W-:Y:S01]  /*4520*/  FADD R43, R68, -R43 ;  /* 0x8000002b442b7221 */ /* 0x000fe20000000000 */
[----:B------:R-:W1:Y:S01]  /*4530*/  LDS.128 R48, [R51+0x30] ;  /* 0x0000300033307984 */ /* 0x000e620000000c00 */
[----:B------:R-:W-:Y:S01]  /*4540*/  FFMA R57, R40, R40, R57 ;  /* 0x0000002828397223 */ /* 0x000fe20000000039 */
[----:B------:R-:W-:Y:S01]  /*4550*/  FFMA R60, R41, R41, R60 ;  /* 0x00000029293c7223 */ /* 0x000fe2000000003c */
[----:B------:R-:W-:Y:S01]  /*4560*/  FFMA R61, R42, R42, R61 ;  /* 0x0000002a2a3d7223 */ /* 0x000fe2000000003d */
[----:B------:R-:W-:Y:S01]  /*4570*/  FFMA R64, R43, R43, R64 ;  /* 0x0000002b2b407223 */ /* 0x000fe20000000040 */
        /* <DEDUP_REMOVED lines=16> */
.L_x_79:
[----:B------:R-:W0:Y:S01]  /*4680*/  S2R R41, SR_TID.X ;  /* 0x0000000000297919 */ /* 0x000e220000002100 */
[----:B------:R-:W1:Y:S01]  /*4690*/  S2UR UR5, SR_CgaCtaId ;  /* 0x00000000000579c3 */ /* 0x000e620000008800 */
[----:B------:R-:W-:Y:S01]  /*46a0*/  UMOV UR4, 0x400 ;  /* 0x0000040000047882 */ /* 0x000fe20000000000 */
[----:B------:R-:W-:Y:S01]  /*46b0*/  UISETP.NE.AND UP0, UPT, UR8, URZ, UPT ;  /* 0x000000ff0800728c */ /* 0x000fe2000bf05270 */
[----:B------:R-:W-:Y:S01]  /*46c0*/  BSSY.RECONVERGENT B1, `(.L_x_81) ;  /* 0x00001b6000017945 */ /* 0x000fe20003800200 */
[----:B------:R-:W-:Y:S02]  /*46d0*/  UIADD3 UR6, UPT, UPT, UR4, 0xb80, URZ ;  /* 0x00000b8004067890 */ /* 0x000fe4000fffe0ff */
[----:B------:R-:W-:Y:S02]  /*46e0*/  UIADD3 UR4, UPT, UPT, UR4, 0x2b80, URZ ;  /* 0x00002b8004047890 */ /* 0x000fe4000fffe0ff */
[----:B-1----:R-:W-:Y:S02]  /*46f0*/  ULEA UR6, UR5, UR6, 0x18 ;  /* 0x0000000605067291 */ /* 0x002fe4000f8ec0ff */
[----:B------:R-:W-:-:S04]  /*4700*/  ULEA UR4, UR5, UR4, 0x18 ;  /* 0x0000000405047291 */ /* 0x000fc8000f8ec0ff */
[C---:B0-----:R-:W-:Y:S02]  /*4710*/  LEA R40, R41.reuse, UR6, 0x6 ;  /* 0x0000000629287c11 */ /* 0x041fe4000f8e30ff */
[----:B------:R-:W-:Y:S01]  /*4720*/  LEA R41, R41, UR4, 0x6 ;  /* 0x0000000429297c11 */ /* 0x000fe2000f8e30ff */
[----:B------:R-:W-:Y:S06]  /*4730*/  BRA.U UP0, `(.L_x_82) ;  /* 0x0000000d00807547 */ /* 0x000fec000b800000 */
[--C-:B-----5:R-:W-:Y:S01]  /*4740*/  IMAD.IADD R42, R36, 0x1, -R6.reuse ;  /* 0x00000001242a7824 */ /* 0x120fe200078e0a06 */
[----:B------:R-:W-:Y:S01]  /*4750*/  IADD3 R43, PT, PT, -R6, R37, RZ ;  /* 0x00000025062b7210 */ /* 0x000fe20007ffe1ff */
[--C-:B------:R-:W-:Y:S01]  /*4760*/  IMAD.IADD R44, R38, 0x1, -R6.reuse ;  /* 0x00000001262c7824 */ /* 0x100fe200078e0a06 */
[----:B------:R-:W-:Y:S02]  /*4770*/  BSSY.RECONVERGENT B2, `(.L_x_83) ;  /* 0x000001c000027945 */ /* 0x000fe40003800200 */
[----:B------:R-:W-:Y:S02]  /*4780*/  IABS R42, R42 ;  /* 0x0000002a002a7213 */ /* 0x000fe40000000000 */
[----:B------:R-:W-:Y:S02]  /*4790*/  IABS R44, R44 ;  /* 0x0000002c002c7213 */ /* 0x000fe40000000000 */
[----:B------:R-:W-:Y:S01]  /*47a0*/  ISETP.GT.AND P5, PT, R42, UR7, PT ;  /* 0x000000072a007c0c */ /* 0x000fe2000bfa4270 */
[----:B------:R-:W-:Y:S01]  /*47b0*/  IMAD.IADD R42, R39, 0x1, -R6 ;  /* 0x00000001272a7824 */ /* 0x000fe200078e0a06 */
[----:B------:R-:W-:-:S02]  /*47c0*/  IABS R43, R43 ;  /* 0x0000002b002b7213 */ /* 0x000fc40000000000 */
[----:B------:R-:W-:Y:S01]  /*47d0*/  ISETP.GT.AND P3, PT, R44, UR7, PT ;  /* 0x000000072c007c0c */ /* 0x000fe2000bf64270 */
[--C-:B------:R-:W-:Y:S01]  /*47e0*/  IMAD.IADD R44, R29, 0x1, -R6.reuse ;  /* 0x000000011d2c7824 */ /* 0x100fe200078e0a06 */
[----:B------:R-:W-:Y:S02]  /*47f0*/  IABS R42, R42 ;  /* 0x0000002a002a7213 */ /* 0x000fe40000000000 */
[----:B------:R-:W-:Y:S02]  /*4800*/  ISETP.GT.AND P4, PT, R43, UR7, PT ;  /* 0x000000072b007c0c */ /* 0x000fe4000bf84270 */
[----:B------:R-:W-:Y:S02]  /*4810*/  IADD3 R43, PT, PT, R28, -R6, RZ ;  /* 0x800000061c2b7210 */ /* 0x000fe40007ffe0ff */
[----:B------:R-:W-:Y:S01]  /*4820*/  ISETP.GT.AND P2, PT, R42, UR7, PT ;  /* 0x000000072a007c0c */ /* 0x000fe2000bf44270 */
[----:B------:R-:W-:Y:S01]  /*4830*/  IMAD.IADD R42, R30, 0x1, -R6 ;  /* 0x000000011e2a7824 */ /* 0x000fe200078e0a06 */
[----:B------:R-:W-:-:S02]  /*4840*/  IABS R44, R44 ;  /* 0x0000002c002c7213 */ /* 0x000fc40000000000 */
[----:B------:R-:W-:Y:S02]  /*4850*/  IABS R43, R43 ;  /* 0x0000002b002b7213 */ /* 0x000fe40000000000 */
[----:B------:R-:W-:Y:S02]  /*4860*/  ISETP.GT.AND P6, PT, R44, UR7, PT ;  /* 0x000000072c007c0c */ /* 0x000fe4000bfc4270 */
[----:B------:R-:W-:Y:S02]  /*4870*/  ISETP.GT.AND P1, PT, R43, UR7, PT ;  /* 0x000000072b007c0c */ /* 0x000fe4000bf24270 */
[----:B------:R-:W-:Y:S02]  /*4880*/  IABS R45, R42 ;  /* 0x0000002a002d7213 */ /* 0x000fe40000000000 */
[----:B------:R-:W-:Y:S01]  /*4890*/  IADD3 R44, PT, PT, -R6, R31, RZ ;  /* 0x0000001f062c7210 */ /* 0x000fe20007ffe1ff */
[----:B------:R-:W-:Y:S08]  /*48a0*/  @P5 BRA `(.L_x_84) ;  /* 0x0000000000205947 */ /* 0x000ff00003800000 */
[----:B------:R-:W0:Y:S01]  /*48b0*/  LDS R42, [R41] ;  /* 0x00000000292a7984 */ /* 0x000e220000000800 */
[----:B------:R-:W1:Y:S02]  /*48c0*/  LDCU UR4, c[0x0][0x3a0] ;  /* 0x00007400ff0477ac */ /* 0x000e640008000800 */
[----:B-1----:R-:W-:Y:S01]  /*48d0*/  FSETP.GTU.AND P5, PT, R55, UR4, PT ;  /* 0x0000000437007c0b */ /* 0x002fe2000bfac000 */
[----:B0-----:R-:W-:-:S05]  /*48e0*/  VIADD R42, R42, 0x1 ;  /* 0x000000012a2a7836 */ /* 0x001fca0000000000 */
[----:B------:R-:W-:Y:S07]  /*48f0*/  STS [R41], R42 ;  /* 0x0000002a29007388 */ /* 0x000fee0000000800 */
[----:B------:R-:W0:Y:S02]  /*4900*/  @!P5 LDS R43, [R40] ;  /* 0x00000000282bd984 */ /* 0x000e240000000800 */
[----:B0-----:R-:W-:-:S05]  /*4910*/  @!P5 VIADD R43, R43, 0x1 ;  /* 0x000000012b2bd836 */ /* 0x001fca0000000000 */
[----:B------:R0:W-:Y:S02]  /*4920*/  @!P5 STS [R40], R43 ;  /* 0x0000002b2800d388 */ /* 0x0001e40000000800 */
.L_x_84:
[----:B------:R-:W-:Y:S05]  /*4930*/  BSYNC.RECONVERGENT B2 ;  /* 0x0000000000027941 */ /* 0x000fea0003800200 */
.L_x_83:
[----:B------:R-:W-:Y:S01]  /*4940*/  BSSY.RECONVERGENT B2, `(.L_x_85) ;  /* 0x000000d000027945 */ /* 0x000fe20003800200 */
[----:B------:R-:W-:Y:S02]  /*4950*/  ISETP.GT.AND P5, PT, R45, UR7, PT ;  /* 0x000000072d007c0c */ /* 0x000fe4000bfa4270 */
[----:B------:R-:W-:Y:S02]  /*4960*/  IABS R45, R44 ;  /* 0x0000002c002d7213 */ /* 0x000fe40000000000 */
[----:B------:R-:W-:Y:S01]  /*4970*/  IADD3 R44, PT, PT, R20, -R6, RZ ;  /* 0x80000006142c7210 */ /* 0x000fe20007ffe0ff */
[----:B------:R-:W-:Y:S08]  /*4980*/  @P4 BRA `(.L_x_86) ;  /* 0x0000000000204947 */ /* 0x000ff00003800000 */
[----:B------:R-:W1:Y:S01]  /*4990*/  LDS R42, [R41+0x4] ;  /* 0x00000400292a7984 */ /* 0x000e620000000800 */
[----:B------:R-:W2:Y:S02]  /*49a0*/  LDCU UR4, c[0x0][0x3a0] ;  /* 0x00007400ff0477ac */ /* 0x000ea40008000800 */
[----:B--2---:R-:W-:Y:S01]  /*49b0*/  FSETP.GTU.AND P4, PT, R56, UR4, PT ;  /* 0x0000000438007c0b */ /* 0x004fe2000bf8c000 */
[----:B-1----:R-:W-:-:S05]  /*49c0*/  VIADD R42, R42, 0x1 ;  /* 0x000000012a2a7836 */ /* 0x002fca0000000000 */
[----:B------:R-:W-:Y:S07]  /*49d0*/  STS [R41+0x4], R42 ;  /* 0x0000042a29007388 */ /* 0x000fee0000000800 */
[----:B0-----:R-:W0:Y:S02]  /*49e0*/  @!P4 LDS R43, [R40+0x4] ;  /* 0x00000400282bc984 */ /* 0x001e240000000800 */
[----:B0-----:R-:W-:-:S05]  /*49f0*/  @!P4 IADD3 R43, PT, PT, R43, 0x1, RZ ;  /* 0x000000012b2bc810 */ /* 0x001fca0007ffe0ff */
[----:B------:R1:W-:Y:S02]  /*4a00*/  @!P4 STS [R40+0x4], R43 ;  /* 0x0000042b2800c388 */ /* 0x0003e40000000800 */
.L_x_86:
[----:B------:R-:W-:Y:S05]  /*4a10*/  BSYNC.RECONVERGENT B2 ;  /* 0x0000000000027941 */ /* 0x000fea0003800200 */
.L_x_85:
[----:B------:R-:W-:Y:S01]  /*4a20*/  BSSY.RECONVERGENT B2, `(.L_x_87) ;  /* 0x000000d000027945 */ /* 0x000fe20003800200 */
[----:B------:R-:W-:Y:S02]  /*4a30*/  ISETP.GT.AND P4, PT, R45, UR7, PT ;  /* 0x000000072d007c0c */ /* 0x000fe4000bf84270 */
[----:B------:R-:W-:Y:S01]  /*4a40*/  IABS R45, R44 ;  /* 0x0000002c002d7213 */ /* 0x000fe20000000000 */
[----:B------:R-:W-:Y:S01]  /*4a50*/  IMAD.IADD R44, R21, 0x1, -R6 ;  /* 0x00000001152c7824 */ /* 0x000fe200078e0a06 */
[----:B------:R-:W-:Y:S09]  /*4a60*/  @P3 BRA `(.L_x_88) ;  /* 0x0000000000203947 */ /* 0x000ff20003800000 */
[----:B------:R-:W2:Y:S01]  /*4a70*/  LDS R42, [R41+0x8] ;  /* 0x00000800292a7984 */ /* 0x000ea20000000800 */
[----:B------:R-:W3:Y:S02]  /*4a80*/  LDCU UR4, c[0x0][0x3a0] ;  /* 0x00007400ff0477ac */ /* 0x000ee40008000800 */
[----:B---3--:R-:W-:Y:S02]  /*4a90*/  FSETP.GTU.AND P3, PT, R63, UR4, PT ;  /* 0x000000043f007c0b */ /* 0x008fe4000bf6c000 */
[----:B--2---:R-:W-:-:S05]  /*4aa0*/  IADD3 R42, PT, PT, R42, 0x1, RZ ;  /* 0x000000012a2a7810 */ /* 0x004fca0007ffe0ff */
[----:B------:R-:W-:Y:S06]  /*4ab0*/  STS [R41+0x8], R42 ;  /* 0x0000082a29007388 */ /* 0x000fec0000000800 */
[----:B01----:R-:W0:Y:S02]  /*4ac0*/  @!P3 LDS R43, [R40+0x8] ;  /* 0x00000800282bb984 */ /* 0x003e240000000800 */
[----:B0-----:R-:W-:-:S05]  /*4ad0*/  @!P3 VIADD R43, R43, 0x1 ;  /* 0x000000012b2bb836 */ /* 0x001fca0000000000 */
[----:B------:R2:W-:Y:S02]  /*4ae0*/  @!P3 STS [R40+0x8], R43 ;  /* 0x0000082b2800b388 */ /* 0x0005e40000000800 */
.L_x_88:
[----:B------:R-:W-:Y:S05]  /*4af0*/  BSYNC.RECONVERGENT B2 ;  /* 0x0000000000027941 */ /* 0x000fea0003800200 */
.L_x_87:
[----:B------:R-:W-:Y:S01]  /*4b00*/  BSSY.RECONVERGENT B2, `(.L_x_89) ;  /* 0x000000d000027945 */ /* 0x000fe20003800200 */
[----:B------:R-:W-:Y:S02]  /*4b10*/  ISETP.GT.AND P3, PT, R45, UR7, PT ;  /* 0x000000072d007c0c */ /* 0x000fe4000bf64270 */
[----:B------:R-:W-:Y:S02]  /*4b20*/  IABS R45, R44 ;  /* 0x0000002c002d7213 */ /* 0x000fe40000000000 */
[----:B------:R-:W-:Y:S01]  /*4b30*/  IADD3 R44, PT, PT, -R6, R22, RZ ;  /* 0x00000016062c7210 */ /* 0x000fe20007ffe1ff */
[----:B------:R-:W-:Y:S08]  /*4b40*/  @P2 BRA `(.L_x_90) ;  /* 0x0000000000202947 */ /* 0x000ff00003800000 */
[----:B------:R-:W3:Y:S01]  /*4b50*/  LDS R42, [R41+0xc] ;  /* 0x00000c00292a7984 */ /* 0x000ee20000000800 */
[----:B------:R-:W4:Y:S02]  /*4b60*/  LDCU UR4, c[0x0][0x3a0] ;  /* 0x00007400ff0477ac */ /* 0x000f240008000800 */
[----:B----4-:R-:W-:Y:S01]  /*4b70*/  FSETP.GTU.AND P2, PT, R58, UR4, PT ;  /* 0x000000043a007c0b */ /* 0x010fe2000bf4c000 */
[----:B---3--:R-:W-:-:S05]  /*4b80*/  VIADD R42, R42, 0x1 ;  /* 0x000000012a2a7836 */ /* 0x008fca0000000000 */
[----:B------:R-:W-:Y:S07]  /*4b90*/  STS [R41+0xc], R42 ;  /* 0x00000c2a29007388 */ /* 0x000fee0000000800 */
[----:B012---:R-:W0:Y:S02]  /*4ba0*/  @!P2 LDS R43, [R40+0xc] ;  /* 0x00000c00282ba984 */ /* 0x007e240000000800 */
[----:B0-----:R-:W-:-:S05]  /*4bb0*/  @!P2 IADD3 R43, PT, PT, R43, 0x1, RZ ;  /* 0x000000012b2ba810 */ /* 0x001fca0007ffe0ff */
[----:B------:R3:W-:Y:S02]  /*4bc0*/  @!P2 STS [R40+0xc], R43 ;  /* 0x00000c2b2800a388 */ /* 0x0007e40000000800 */
.L_x_90:
[----:B------:R-:W-:Y:S05]  /*4bd0*/  BSYNC.RECONVERGENT B2 ;  /* 0x0000000000027941 */ /* 0x000fea0003800200 */
.L_x_89:
[----:B------:R-:W-:Y:S01]  /*4be0*/  BSSY.RECONVERGENT B2, `(.L_x_91) ;  /* 0x000000d000027945 */ /* 0x000fe20003800200 */
[----:B------:R-:W-:Y:S02]  /*4bf0*/  ISETP.GT.AND P2, PT, R45, UR7, PT ;  /* 0x000000072d007c0c */ /* 0x000fe4000bf44270 */
[----:B------:R-:W-:Y:S01]  /*4c00*/  IABS R45, R44 ;  /* 0x0000002c002d7213 */ /* 0x000fe20000000000 */
[----:B------:R-:W-:Y:S01]  /*4c10*/  IMAD.IADD R44, R23, 0x1, -R6 ;  /* 0x00000001172c7824 */ /* 0x000fe200078e0a06 */
[----:B------:R-:W-:Y:S09]  /*4c20*/  @P1 BRA `(.L_x_92) ;  /* 0x0000000000201947 */ /* 0x000ff20003800000 */
[----:B------:R-:W4:Y:S01]  /*4c30*/  LDS R42, [R41+0x10] ;  /* 0x00001000292a7984 */ /* 0x000f220000000800 */
[----:B------:R-:W5:Y:S02]  /*4c40*/  LDCU UR4, c[0x0][0x3a0] ;  /* 0x00007400ff0477ac */ /* 0x000f640008000800 */
[----:B-----5:R-:W-:Y:S02]  /*4c50*/  FSETP.GTU.AND P1, PT, R57, UR4, PT ;  /* 0x0000000439007c0b */ /* 0x020fe4000bf2c000 */
[----:B----4-:R-:W-:-:S05]  /*4c60*/  IADD3 R42, PT, PT, R42, 0x1, RZ ;  /* 0x000000012a2a7810 */ /* 0x010fca0007ffe0ff */
[----:B------:R-:W-:Y:S06]  /*4c70*/  STS [R41+0x10], R42 ;  /* 0x0000102a29007388 */ /* 0x000fec0000000800 */
[----:B0123--:R-:W0:Y:S02]  /*4c80*/  @!P1 LDS R43, [R40+0x10] ;  /* 0x00001000282b9984 */ /* 0x00fe240000000800 */
[----:B0-----:R-:W-:-:S05]  /*4c90*/  @!P1 VIADD R43, R43, 0x1 ;  /* 0x000000012b2b9836 */ /* 0x001fca0000000000 */
[----:B------:R4:W-:Y:S02]  /*4ca0*/  @!P1 STS [R40+0x10], R43 ;  /* 0x0000102b28009388 */ /* 0x0009e40000000800 */
.L_x_92:
[----:B------:R-:W-:Y:S05]  /*4cb0*/  BSYNC.RECONVERGENT B2 ;  /* 0x0000000000027941 */ /* 0x000fea0003800200 */
.L_x_91:
[----:B------:R-:W-:Y:S01]  /*4cc0*/  BSSY.RECONVERGENT B2, `(.L_x_93) ;  /* 0x000000d000027945 */ /* 0x000fe20003800200 */
[----:B------:R-:W-:Y:S02]  /*4cd0*/  ISETP.GT.AND P1, PT, R45, UR7, PT ;  /* 0x000000072d007c0c */ /* 0x000fe4000bf24270 */
[----:B------:R-:W-:Y:S02]  /*4ce0*/  IABS R45, R44 ;  /* 0x0000002c002d7213 */ /* 0x000fe40000000000 */
[----:B------:R-:W-:Y:S01]  /*4cf0*/  IADD3 R44, PT, PT, R12, -R6, RZ ;  /* 0x800000060c2c7210 */ /* 0x000fe20007ffe0ff */
[----:B------:R-:W-:Y:S08]  /*4d00*/  @P6 BRA `(.L_x_94) ;  /* 0x0000000000206947 */ /* 0x000ff00003800000 */
[----:B------:R-:W5:Y:S01]  /*4d10*/  LDS R42, [R41+0x14] ;  /* 0x00001400292a7984 */ /* 0x000f620000000800 */
[----:B------:R-:W0:Y:S02]  /*4d20*/  LDCU UR4, c[0x0][0x3a0] ;  /* 0x00007400ff0477ac */ /* 0x000e240008000800 */
[----:B0-----:R-:W-:Y:S01]  /*4d30*/  FSETP.GTU.AND P6, PT, R60, UR4, PT ;  /* 0x000000043c007c0b */ /* 0x001fe2000bfcc000 */
[----:B-----5:R-:W-:-:S05]  /*4d40*/  VIADD R42, R42, 0x1 ;  /* 0x000000012a2a7836 */ /* 0x020fca0000000000 */
[----:B------:R-:W-:Y:S07]  /*4d50*/  STS [R41+0x14], R42 ;  /* 0x0000142a29007388 */ /* 0x000fee0000000800 */
[----:B-1234-:R-:W0:Y:S02]  /*4d60*/  @!P6 LDS R43, [R40+0x14] ;  /* 0x00001400282be984 */ /* 0x01ee240000000800 */
[----:B0-----:R-:W-:-:S05]  /*4d70*/  @!P6 IADD3 R43, PT, PT, R43, 0x1, RZ ;  /* 0x000000012b2be810 */ /* 0x001fca0007ffe0ff */
[----:B------:R0:W-:Y:S02]  /*4d80*/  @!P6 STS [R40+0x14], R43 ;  /* 0x0000142b2800e388 */ /* 0x0001e40000000800 */
.L_x_94:
[----:B------:R-:W-:Y:S05]  /*4d90*/  BSYNC.RECONVERGENT B2 ;  /* 0x0000000000027941 */ /* 0x000fea0003800200 */
.L_x_93:
[----:B------:R-:W-:Y:S01]  /*4da0*/  BSSY.RECONVERGENT B2, `(.L_x_95) ;  /* 0x000000d000027945 */ /* 0x000fe20003800200 */
[----:B------:R-:W-:Y:S02]  /*4db0*/  ISETP.GT.AND P6, PT, R45, UR7, PT ;  /* 0x000000072d007c0c */ /* 0x000fe4000bfc4270 */
[----:B------:R-:W-:Y:S01]  /*4dc0*/  IABS R45, R44 ;  /* 0x0000002c002d7213 */ /* 0x000fe20000000000 */
[----:B------:R-:W-:Y:S01]  /*4dd0*/  IMAD.IADD R44, R13, 0x1, -R6 ;  /* 0x000000010d2c7824 */ /* 0x000fe200078e0a06 */
[----:B------:R-:W-:Y:S09]  /*4de0*/  @P5 BRA `(.L_x_96) ;  /* 0x0000000000205947 */ /* 0x000ff20003800000 */
[----:B------:R-:W5:Y:S01]  /*4df0*/  LDS R42, [R41+0x18] ;  /* 0x00001800292a7984 */ /* 0x000f620000000800 */
[----:B------:R-:W0:Y:S02]  /*4e00*/  LDCU UR4, c[0x0][0x3a0] ;  /* 0x00007400ff0477ac */ /* 0x000e240008000800 */
[----:B0-----:R-:W-:Y:S02]  /*4e10*/  FSETP.GTU.AND P5, PT, R61, UR4, PT ;  /* 0x000000043d007c0b */ /* 0x001fe4000bfac000 */
[----:B-----5:R-:W-:-:S05]  /*4e20*/  IADD3 R42, PT, PT, R42, 0x1, RZ ;  /* 0x000000012a2a7810 */ /* 0x020fca0007ffe0ff */
[----:B------:R-:W-:Y:S06]  /*4e30*/  STS [R41+0x18], R42 ;  /* 0x0000182a29007388 */ /* 0x000fec0000000800 */
[----:B-1234-:R-:W0:Y:S02]  /*4e40*/  @!P5 LDS R43, [R40+0x18] ;  /* 0x00001800282bd984 */ /* 0x01ee240000000800 */
[----:B0-----:R-:W-:-:S05]  /*4e50*/  @!P5 VIADD R43, R43, 0x1 ;  /* 0x000000012b2bd836 */ /* 0x001fca0000000000 */
[----:B------:R0:W-:Y:S02]  /*4e60*/  @!P5 STS [R40+0x18], R43 ;  /* 0x0000182b2800d388 */ /* 0x0001e40000000800 */
.L_x_96:
[----:B------:R-:W-:Y:S05]  /*4e70*/  BSYNC.RECONVERGENT B2 ;  /* 0x0000000000027941 */ /* 0x000fea0003800200 */
.L_x_95:
[----:B------:R-:W-:Y:S01]  /*4e80*/  BSSY.RECONVERGENT B2, `(.L_x_97) ;  /* 0x000000d000027945 */ /* 0x000fe20003800200 */
[----:B------:R-:W-:Y:S02]  /*4e90*/  ISETP.GT.AND P5, PT, R45, UR7, PT ;  /* 0x000000072d007c0c */ /* 0x000fe4000bfa4270 */
[----:B------:R-:W-:Y:S02]  /*4ea0*/  IABS R45, R44 ;  /* 0x0000002c002d7213 */ /* 0x000fe40000000000 */
[----:B------:R-:W-:Y:S01]  /*4eb0*/  IADD3 R44, PT, PT, -R6, R14, RZ ;  /* 0x0000000e062c7210 */ /* 0x000fe20007ffe1ff */
        /* <DEDUP_REMOVED lines=9> */
.L_x_98:
[----:B------:R-:W-:Y:S05]  /*4f50*/  BSYNC.RECONVERGENT B2 ;  /* 0x0000000000027941 */ /* 0x000fea0003800200 */
.L_x_97:
        /* <DEDUP_REMOVED lines=10> */
[----:B------:R-:W1:Y:S02]  /*5000*/  @!P3 LDS R42, [R40+0x20] ;  /* 0x00002000282ab984 */ /* 0x000e640000000800 */
[----:B-1234-:R-:W-:-:S05]  /*5010*/  @!P3 VIADD R43, R42, 0x1 ;  /* 0x000000012a2bb836 */ /* 0x01efca0000000000 */
[----:B------:R0:W-:Y:S02]  /*5020*/  @!P3 STS [R40+0x20], R43 ;  /* 0x0000202b2800b388 */ /* 0x0001e40000000800 */
.L_x_100:
[----:B------:R-:W-:Y:S05]  /*5030*/  BSYNC.RECONVERGENT B2 ;  /* 0x0000000000027941 */ /* 0x000fea0003800200 */
.L_x_99:
[----:B------:R-:W-:Y:S01]  /*5040*/  BSSY.RECONVERGENT B2, `(.L_x_101) ;  /* 0x000000c000027945 */ /* 0x000fe20003800200 */
[----:B------:R-:W-:Y:S02]  /*5050*/  ISETP.GT.AND P3, PT, R45, UR7, PT ;  /* 0x000000072d007c0c */ /* 0x000fe4000bf64270 */
[----:B------:R-:W-:Y:S01]  /*5060*/  IABS R44, R44 ;  /* 0x0000002c002c7213 */ /* 0x000fe20000000000 */
[----:B------:R-:W-:Y:S10]  /*5070*/  @P2 BRA `(.L_x_102) ;  /* 0x0000000000202947 */ /* 0x000ff40003800000 */
        /* <DEDUP_REMOVED lines=8> */
.L_x_102:
[----:B------:R-:W-:Y:S05]  /*5100*/  BSYNC.RECONVERGENT B2 ;  /* 0x0000000000027941 */ /* 0x000fea0003800200 */
.L_x_101:
[----:B------:R-:W-:Y:S01]  /*5110*/  BSSY.RECONVERGENT B2, `(.L_x_103) ;  /* 0x000000b000027945 */ /* 0x000fe20003800200 */
[----:B------:R-:W-:-:S03]  /*5120*/  ISETP.GT.AND P2, PT, R44, UR7, PT ;  /* 0x000000072c007c0c */ /* 0x000fc6000bf44270 */
        /* <DEDUP_REMOVED lines=9> */
.L_x_104:
[----:B------:R-:W-:Y:S05]  /*51c0*/  BSYNC.RECONVERGENT B2 ;  /* 0x0000000000027941 */ /* 0x000fea0003800200 */
.L_x_103:
[----:B------:R-:W-:Y:S04]  /*51d0*/  BSSY.RECONVERGENT B2, `(.L_x_105) ;  /* 0x000000a000027945 */ /* 0x000fe80003800200 */
[----:B------:R-:W-:Y:S05]  /*51e0*/  @P6 BRA `(.L_x_106) ;  /* 0x0000000000206947 */ /* 0x000fea0003800000 */
        /* <DEDUP_REMOVED lines=8> */
.L_x_106:
[----:B------:R-:W-:Y:S05]  /*5270*/  BSYNC.RECONVERGENT B2 ;  /* 0x0000000000027941 */ /* 0x000fea0003800200 */
.L_x_105:
        /* <DEDUP_REMOVED lines=10> */
.L_x_108:
[----:B------:R-:W-:Y:S05]  /*5320*/  BSYNC.RECONVERGENT B2 ;  /* 0x0000000000027941 */ /* 0x000fea0003800200 */
.L_x_107:
        /* <DEDUP_REMOVED lines=10> */
.L_x_110:
[----:B------:R-:W-:Y:S05]  /*53d0*/  BSYNC.RECONVERGENT B2 ;  /* 0x0000000000027941 */ /* 0x000fea0003800200 */
.L_x_109:
        /* <DEDUP_REMOVED lines=10> */
.L_x_112:
[----:B------:R-:W-:Y:S05]  /*5480*/  BSYNC.RECONVERGENT B2 ;  /* 0x0000000000027941 */ /* 0x000fea0003800200 */
.L_x_111:
[----:B------:R-:W-:Y:S05]  /*5490*/  @P2 BRA `(.L_x_113) ;  /* 0x0000000c00602947 */ /* 0x000fea0003800000 */
[----:B------:R-:W5:Y:S01]  /*54a0*/  LDS R6, [R41+0x3c] ;  /* 0x00003c0029067984 */ /* 0x000f620000000800 */
[----:B------:R-:W0:Y:S02]  /*54b0*/  LDCU UR4, c[0x0][0x3a0] ;  /* 0x00007400ff0477ac */ /* 0x000e240008000800 */
[----:B0-----:R-:W-:Y:S02]  /*54c0*/  FSETP.GTU.AND P1, PT, R54, UR4, PT ;  /* 0x0000000436007c0b */ /* 0x001fe4000bf2c000 */
[----:B-----5:R-:W-:-:S05]  /*54d0*/  IADD3 R6, PT, PT, R6, 0x1, RZ ;  /* 0x0000000106067810 */ /* 0x020fca0007ffe0ff */
[----:B------:R0:W-:Y:S06]  /*54e0*/  STS [R41+0x3c], R6 ;  /* 0x00003c0629007388 */ /* 0x0001ec0000000800 */
[----:B------:R-:W-:Y:S05]  /*54f0*/  @P1 BRA `(.L_x_113) ;  /* 0x0000000c00481947 */ /* 0x000fea0003800000 */
[----:B0-----:R-:W0:Y:S02]  /*5500*/  LDS R6, [R40+0x3c] ;  /* 0x00003c0028067984 */ /* 0x001e240000000800 */
[----:B0-----:R-:W-:-:S05]  /*5510*/  VIADD R41, R6, 0x1 ;  /* 0x0000000106297836 */ /* 0x001fca0000000000 */
[----:B------:R0:W-:Y:S01]  /*5520*/  STS [R40+0x3c], R41 ;  /* 0x00003c2928007388 */ /* 0x0001e20000000800 */
[----:B------:R-:W-:Y:S05]  /*5530*/  BRA `(.L_x_113) ;  /* 0x0000000c00387947 */ /* 0x000fea0003800000 */
.L_x_82:
[----:B-----5:R-:W-:Y:S01]  /*5540*/  IADD3 R42, PT, PT, R36, -R6, RZ ;  /* 0x80000006242a7210 */ /* 0x020fe20007ffe0ff */
[--C-:B------:R-:W-:Y:S01]  /*5550*/  IMAD.IADD R43, R37, 0x1, -R6.reuse ;  /* 0x00000001252b7824 */ /* 0x100fe200078e0a06 */
[----:B------:R-:W-:Y:S01]  /*5560*/  IADD3 R44, PT, PT, -R6, R38, RZ ;  /* 0x00000026062c7210 */ /* 0x000fe20007ffe1ff */
[----:B------:R-:W-:Y:S01]  /*5570*/  BSSY.RECONVERGENT B2, `(.L_x_114) ;  /* 0x000001b000027945 */ /* 0x000fe20003800200 */
[----:B------:R-:W-:Y:S01]  /*5580*/  IABS R42, R42 ;  /* 0x0000002a002a7213 */ /* 0x000fe20000000000 */
[--C-:B------:R-:W-:Y:S01]  /*5590*/  IMAD.IADD R45, R31, 0x1, -R6.reuse ;  /* 0x000000011f2d7824 */ /* 0x100fe200078e0a06 */
[----:B------:R-:W-:Y:S02]  /*55a0*/  IABS R44, R44 ;  /* 0x0000002c002c7213 */ /* 0x000fe40000000000 */
[----:B------:R-:W-:Y:S01]  /*55b0*/  ISETP.GT.AND P5, PT, R42, UR7, PT ;  /* 0x000000072a007c0c */ /* 0x000fe2000bfa4270 */
[----:B------:R-:W-:Y:S01]  /*55c0*/  IMAD.IADD R42, R39, 0x1, -R6 ;  /* 0x00000001272a7824 */ /* 0x000fe200078e0a06 */
[----:B------:R-:W-:-:S02]  /*55d0*/  IABS R43, R43 ;  /* 0x0000002b002b7213 */ /* 0x000fc40000000000 */
[----:B------:R-:W-:Y:S01]  /*55e0*/  ISETP.GT.AND P3, PT, R44, UR7, PT ;  /* 0x000000072c007c0c */ /* 0x000fe2000bf64270 */
[----:B------:R-:W-:Y:S01]  /*55f0*/  IMAD.IADD R44, R29, 0x1, -R6 ;  /* 0x000000011d2c7824 */ /* 0x000fe200078e0a06 */
[----:B------:R-:W-:Y:S02]  /*5600*/  ISETP.GT.AND P4, PT, R43, UR7, PT ;  /* 0x000000072b007c0c */ /* 0x000fe4000bf84270 */
[----:B------:R-:W-:Y:S02]  /*5610*/  IABS R42, R42 ;  /* 0x0000002a002a7213 */ /* 0x000fe40000000000 */
[----:B------:R-:W-:Y:S02]  /*5620*/  IADD3 R43, PT, PT, R28, -R6, RZ ;  /* 0x800000061c2b7210 */ /* 0x000fe40007ffe0ff */
[----:B------:R-:W-:Y:S02]  /*5630*/  IABS R44, R44 ;  /* 0x0000002c002c7213 */ /* 0x000fe40000000000 */
[----:B------:R-:W-:-:S02]  /*5640*/  ISETP.GT.AND P2, PT, R42, UR7, PT ;  /* 0x000000072a007c0c */ /* 0x000fc4000bf44270 */
[----:B------:R-:W-:Y:S02]  /*5650*/  IABS R43, R43 ;  /* 0x0000002b002b7213 */ /* 0x000fe40000000000 */
[----:B------:R-:W-:Y:S02]  /*5660*/  IADD3 R42, PT, PT, -R6, R30, RZ ;  /* 0x0000001e062a7210 */ /* 0x000fe40007ffe1ff */
[----:B------:R-:W-:Y:S02]  /*5670*/  ISETP.GT.AND P6, PT, R44, UR7, PT ;  /* 0x000000072c007c0c */ /* 0x000fe4000bfc4270 */
[----:B------:R-:W-:Y:S02]  /*5680*/  ISETP.GT.AND P1, PT, R43, UR7, PT ;  /* 0x000000072b007c0c */ /* 0x000fe4000bf24270 */
[----:B------:R-:W-:Y:S01]  /*5690*/  IABS R44, R42 ;  /* 0x0000002a002c7213 */ /* 0x000fe20000000000 */
[----:B------:R-:W-:Y:S10]  /*56a0*/  @P5 BRA `(.L_x_115) ;  /* 0x00000000001c5947 */ /* 0x000ff40003800000 */
[----:B------:R-:W0:Y:S01]  /*56b0*/  LDS R42, [R41] ;  /* 0x00000000292a7984 */ /* 0x000e220000000800 */
[----:B------:R-:W-:Y:S02]  /*56c0*/  FSETP.GEU.AND P5, PT, R55, R32, PT ;  /* 0x000000203700720b */ /* 0x000fe40003fae000 */
[----:B0-----:R-:W-:-:S05]  /*56d0*/  IADD3 R42, PT, PT, R42, 0x1, RZ ;  /* 0x000000012a2a7810 */ /* 0x001fca0007ffe0ff */
[----:B------:R-:W-:Y:S06]  /*56e0*/  STS [R41], R42 ;  /* 0x0000002a29007388 */ /* 0x000fec0000000800 */
[----:B------:R-:W0:Y:S02]  /*56f0*/  @!P5 LDS R43, [R40] ;  /* 0x00000000282bd984 */ /* 0x000e240000000800 */
[----:B0-----:R-:W-:-:S05]  /*5700*/  @!P5 VIADD R43, R43, 0x1 ;  /* 0x000000012b2bd836 */ /* 0x001fca0000000000 */
[----:B------:R0:W-:Y:S02]  /*5710*/  @!P5 STS [R40], R43 ;  /* 0x0000002b2800d388 */ /* 0x0001e40000000800 */
.L_x_115:
[----:B------:R-:W-:Y:S05]  /*5720*/  BSYNC.RECONVERGENT B2 ;  /* 0x0000000000027941 */ /* 0x000fea0003800200 */
.L_x_114:
[----:B------:R-:W-:Y:S01]  /*5730*/  BSSY.RECONVERGENT B2, `(.L_x_116) ;  /* 0x000000c000027945 */ /* 0x000fe20003800200 */
[----:B------:R-:W-:Y:S02]  /*5740*/  ISETP.GT.AND P5, PT, R44, UR7, PT ;  /* 0x000000072c007c0c */ /* 0x000fe4000bfa4270 */
[----:B------:R-:W-:Y:S02]  /*5750*/  IABS R44, R45 ;  /* 0x0000002d002c7213 */ /* 0x000fe40000000000 */
[----:B------:R-:W-:Y:S01]  /*5760*/  IADD3 R45, PT, PT, R20, -R6, RZ ;  /* 0x80000006142d7210 */ /* 0x000fe20007ffe0ff */
[----:B------:R-:W-:Y:S08]  /*5770*/  @P4 BRA `(.L_x_117) ;  /* 0x00000000001c4947 */ /* 0x000ff00003800000 */
[----:B------:R-:W1:Y:S01]  /*5780*/  LDS R42, [R41+0x4] ;  /* 0x00000400292a7984 */ /* 0x000e620000000800 */
[----:B------:R-:W-:Y:S01]  /*5790*/  FSETP.GEU.AND P4, PT, R56, R33, PT ;  /* 0x000000213800720b */ /* 0x000fe20003f8e000 */
[----:B-1----:R-:W-:-:S05]  /*57a0*/  VIADD R42, R42, 0x1 ;  /* 0x000000012a2a7836 */ /* 0x002fca0000000000 */
[----:B------:R-:W-:Y:S07]  /*57b0*/  STS [R41+0x4], R42 ;  /* 0x0000042a29007388 */ /* 0x000fee0000000800 */
[----:B0-----:R-:W0:Y:S02]  /*57c0*/  @!P4 LDS R43, [R40+0x4] ;  /* 0x00000400282bc984 */ /* 0x001e240000000800 */
[----:B0-----:R-:W-:-:S05]  /*57d0*/  @!P4 IADD3 R43, PT, PT, R43, 0x1, RZ ;  /* 0x000000012b2bc810 */ /* 0x001fca0007ffe0ff */
[----:B------:R1:W-:Y:S02]  /*57e0*/  @!P4 STS [R40+0x4], R43 ;  /* 0x0000042b2800c388 */ /* 0x0003e40000000800 */
.L_x_117:
[----:B------:R-:W-:Y:S05]  /*57f0*/  BSYNC.RECONVERGENT B2 ;  /* 0x0000000000027941 */ /* 0x000fea0003800200 */
.L_x_116:
[----:B------:R-:W-:Y:S01]  /*5800*/  BSSY.RECONVERGENT B2, `(.L_x_118) ;  /* 0x000000c000027945 */ /* 0x000fe20003800200 */
[----:B------:R-:W-:Y:S02]  /*5810*/  ISETP.GT.AND P4, PT, R44, UR7, PT ;  /* 0x000000072c007c0c */ /* 0x000fe4000bf84270 */
[----:B------:R-:W-:Y:S01]  /*5820*/  IABS R44, R45 ;  /* 0x0000002d002c7213 */ /* 0x000fe20000000000 */
[----:B------:R-:W-:Y:S01]  /*5830*/  IMAD.IADD R45, R21, 0x1, -R6 ;  /* 0x00000001152d7824 */ /* 0x000fe200078e0a06 */
[----:B------:R-:W-:Y:S09]  /*5840*/  @P3 BRA `(.L_x_119) ;  /* 0x00000000001c3947 */ /* 0x000ff20003800000 */
[----:B------:R-:W2:Y:S01]  /*5850*/  LDS R42, [R41+0x8] ;  /* 0x00000800292a7984 */ /* 0x000ea20000000800 */
[----:B------:R-:W-:Y:S02]  /*5860*/  FSETP.GEU.AND P3, PT, R63, R34, PT ;  /* 0x000000223f00720b */ /* 0x000fe40003f6e000 */
[----:B--2---:R-:W-:-:S05]  /*5870*/  IADD3 R42, PT, PT, R42, 0x1, RZ ;  /* 0x000000012a2a7810 */ /* 0x004fca0007ffe0ff */
[----:B------:R-:W-:Y:S06]  /*5880*/  STS [R41+0x8], R42 ;  /* 0x0000082a29007388 */ /* 0x000fec0000000800 */
[----:B01----:R-:W0:Y:S02]  /*5890*/  @!P3 LDS R43, [R40+0x8] ;  /* 0x00000800282bb984 */ /* 0x003e240000000800 */
[----:B0-----:R-:W-:-:S05]  /*58a0*/  @!P3 VIADD R43, R43, 0x1 ;  /* 0x000000012b2bb836 */ /* 0x001fca0000000000 */
[----:B------:R2:W-:Y:S02]  /*58b0*/  @!P3 STS [R40+0x8], R43 ;  /* 0x0000082b2800b388 */ /* 0x0005e40000000800 */
.L_x_119:
[----:B------:R-:W-:Y:S05]  /*58c0*/  BSYNC.RECONVERGENT B2 ;  /* 0x0000000000027941 */ /* 0x000fea0003800200 */
.L_x_118:
[----:B------:R-:W-:Y:S01]  /*58d0*/  BSSY.RECONVERGENT B2, `(.L_x_120) ;  /* 0x000000c000027945 */ /* 0x000fe20003800200 */
[----:B------:R-:W-:Y:S02]  /*58e0*/  ISETP.GT.AND P3, PT, R44, UR7, PT ;  /* 0x000000072c007c0c */ /* 0x000fe4000bf64270 */
[----:B------:R-:W-:Y:S02]  /*58f0*/  IABS R44, R45 ;  /* 0x0000002d002c7213 */ /* 0x000fe40000000000 */
[----:B------:R-:W-:Y:S01]  /*5900*/  IADD3 R45, PT, PT, -R6, R22, RZ ;  /* 0x00000016062d7210 */ /* 0x000fe20007ffe1ff */
[----:B------:R-:W-:Y:S08]  /*5910*/  @P2 BRA `(.L_x_121) ;  /* 0x00000000001c2947 */ /* 0x000ff00003800000 */
[----:B------:R-:W3:Y:S01]  /*5920*/  LDS R42, [R41+0xc] ;  /* 0x00000c00292a7984 */ /* 0x000ee20000000800 */
[----:B------:R-:W-:Y:S01]  /*5930*/  FSETP.GEU.AND P2, PT, R58, R35, PT ;  /* 0x000000233a00720b */ /* 0x000fe20003f4e000 */
[----:B---3--:R-:W-:-:S05]  /*5940*/  VIADD R42, R42, 0x1 ;  /* 0x000000012a2a7836 */ /* 0x008fca0000000000 */
[----:B------:R-:W-:Y:S07]  /*5950*/  STS [R41+0xc], R42 ;  /* 0x00000c2a29007388 */ /* 0x000fee0000000800 */
[----:B012---:R-:W0:Y:S02]  /*5960*/  @!P2 LDS R43, [R40+0xc] ;  /* 0x00000c00282ba984 */ /* 0x007e240000000800 */
[----:B0-----:R-:W-:-:S05]  /*5970*/  @!P2 IADD3 R43, PT, PT, R43, 0x1, RZ ;  /* 0x000000012b2ba810 */ /* 0x001fca0007ffe0ff */
[----:B------:R3:W-:Y:S02]  /*5980*/  @!P2 STS [R40+0xc], R43 ;  /* 0x00000c2b2800a388 */ /* 0x0007e40000000800 */
.L_x_121:
[----:B------:R-:W-:Y:S05]  /*5990*/  BSYNC.RECONVERGENT B2 ;  /* 0x0000000000027941 */ /* 0x000fea0003800200 */
.L_x_120:
[----:B------:R-:W-:Y:S01]  /*59a0*/  BSSY.RECONVERGENT B2, `(.L_x_122) ;  /* 0x000000c000027945 */ /* 0x000fe20003800200 */
[----:B------:R-:W-:Y:S02]  /*59b0*/  ISETP.GT.AND P2, PT, R44, UR7, PT ;  /* 0x000000072c007c0c */ /* 0x000fe4000bf44270 */
[----:B------:R-:W-:Y:S01]  /*59c0*/  IABS R44, R45 ;  /* 0x0000002d002c7213 */ /* 0x000fe20000000000 */
[----:B------:R-:W-:Y:S01]  /*59d0*/  IMAD.IADD R45, R23, 0x1, -R6 ;  /* 0x00000001172d7824 */ /* 0x000fe200078e0a06 */
[----:B------:R-:W-:Y:S09]  /*59e0*/  @P1 BRA `(.L_x_123) ;  /* 0x00000000001c1947 */ /* 0x000ff20003800000 */
[----:B------:R-:W4:Y:S01]  /*59f0*/  LDS R42, [R41+0x10] ;  /* 0x00001000292a7984 */ /* 0x000f220000000800 */
[----:B------:R-:W-:Y:S02]  /*5a00*/  FSETP.GEU.AND P1, PT, R57, R24, PT ;  /* 0x000000183900720b */ /* 0x000fe40003f2e000 */
[----:B----4-:R-:W-:-:S05]  /*5a10*/  IADD3 R42, PT, PT, R42, 0x1, RZ ;  /* 0x000000012a2a7810 */ /* 0x010fca0007ffe0ff */
[----:B------:R-:W-:Y:S06]  /*5a20*/  STS [R41+0x10], R42 ;  /* 0x0000102a29007388 */ /* 0x000fec0000000800 */
[----:B0123--:R-:W0:Y:S02]  /*5a30*/  @!P1 LDS R43, [R40+0x10] ;  /* 0x00001000282b9984 */ /* 0x00fe240000000800 */
[----:B0-----:R-:W-:-:S05]  /*5a40*/  @!P1 VIADD R43, R43, 0x1 ;  /* 0x000000012b2b9836 */ /* 0x001fca0000000000 */
[----:B------:R4:W-:Y:S02]  /*5a50*/  @!P1 STS [R40+0x10], R43 ;  /* 0x0000102b28009388 */ /* 0x0009e40000000800 */
.L_x_123:
[----:B------:R-:W-:Y:S05]  /*5a60*/  BSYNC.RECONVERGENT B2 ;  /* 0x0000000000027941 */ /* 0x000fea0003800200 */
.L_x_122:
[----:B------:R-:W-:Y:S01]  /*5a70*/  BSSY.RECONVERGENT B2, `(.L_x_124) ;  /* 0x000000c000027945 */ /* 0x000fe20003800200 */
[----:B------:R-:W-:Y:S02]  /*5a80*/  ISETP.GT.AND P1, PT, R44, UR7, PT ;  /* 0x000000072c007c0c */ /* 0x000fe4000bf24270 */
[----:B------:R-:W-:Y:S02]  /*5a90*/  IABS R44, R45 ;  /* 0x0000002d002c7213 */ /* 0x000fe40000000000 */
[----:B------:R-:W-:Y:S01]  /*5aa0*/  IADD3 R45, PT, PT, R12, -R6, RZ ;  /* 0x800000060c2d7210 */ /* 0x000fe20007ffe0ff */
[----:B------:R-:W-:Y:S08]  /*5ab0*/  @P6 BRA `(.L_x_125) ;  /* 0x00000000001c6947 */ /* 0x000ff00003800000 */
[----:B------:R-:W5:Y:S01]  /*5ac0*/  LDS R42, [R41+0x14] ;  /* 0x00001400292a7984 */ /* 0x000f620000000800 */
[----:B------:R-:W-:Y:S01]  /*5ad0*/  FSETP.GEU.AND P6, PT, R60, R25, PT ;  /* 0x000000193c00720b */ /* 0x000fe20003fce000 */
[----:B-----5:R-:W-:-:S05]  /*5ae0*/  VIADD R42, R42, 0x1 ;  /* 0x000000012a2a7836 */ /* 0x020fca0000000000 */
[----:B------:R-:W-:Y:S07]  /*5af0*/  STS [R41+0x14], R42 ;  /* 0x0000142a29007388 */ /* 0x000fee0000000800 */
[----:B01234-:R-:W0:Y:S02]  /*5b00*/  @!P6 LDS R43, [R40+0x14] ;  /* 0x00001400282be984 */ /* 0x01fe240000000800 */
[----:B0-----:R-:W-:-:S05]  /*5b10*/  @!P6 IADD3 R43, PT, PT, R43, 0x1, RZ ;  /* 0x000000012b2be810 */ /* 0x001fca0007ffe0ff */
[----:B------:R0:W-:Y:S02]  /*5b20*/  @!P6 STS [R40+0x14], R43 ;  /* 0x0000142b2800e388 */ /* 0x0001e40000000800 */
.L_x_125:
[----:B------:R-:W-:Y:S05]  /*5b30*/  BSYNC.RECONVERGENT B2 ;  /* 0x0000000000027941 */ /* 0x000fea0003800200 */
.L_x_124:
[----:B------:R-:W-:Y:S01]  /*5b40*/  BSSY.RECONVERGENT B2, `(.L_x_126) ;  /* 0x000000c000027945 */ /* 0x000fe20003800200 */
[----:B------:R-:W-:Y:S02]  /*5b50*/  ISETP.GT.AND P6, PT, R44, UR7, PT ;  /* 0x000000072c007c0c */ /* 0x000fe4000bfc4270 */
[----:B------:R-:W-:Y:S01]  /*5b60*/  IABS R44, R45 ;  /* 0x0000002d002c7213 */ /* 0x000fe20000000000 */
[----:B------:R-:W-:Y:S01]  /*5b70*/  IMAD.IADD R45, R13, 0x1, -R6 ;  /* 0x000000010d2d7824 */ /* 0x000fe200078e0a06 */
[----:B------:R-:W-:Y:S09]  /*5b80*/  @P5 BRA `(.L_x_127) ;  /* 0x00000000001c5947 */ /* 0x000ff20003800000 */
[----:B------:R-:W5:Y:S01]  /*5b90*/  LDS R42, [R41+0x18] ;  /* 0x00001800292a7984 */ /* 0x000f620000000800 */
[----:B------:R-:W-:Y:S02]  /*5ba0*/  FSETP.GEU.AND P5, PT, R61, R26, PT ;  /* 0x0000001a3d00720b */ /* 0x000fe40003fae000 */
[----:B-----5:R-:W-:-:S05]  /*5bb0*/  IADD3 R42, PT, PT, R42, 0x1, RZ ;  /* 0x000000012a2a7810 */ /* 0x020fca0007ffe0ff */
[----:B------:R-:W-:Y:S06]  /*5bc0*/  STS [R41+0x18], R42 ;  /* 0x0000182a29007388 */ /* 0x000fec0000000800 */
[----:B01234-:R-:W0:Y:S02]  /*5bd0*/  @!P5 LDS R43, [R40+0x18] ;  /* 0x00001800282bd984 */ /* 0x01fe240000000800 */
[----:B0-----:R-:W-:-:S05]  /*5be0*/  @!P5 VIADD R43, R43, 0x1 ;  /* 0x000000012b2bd836 */ /* 0x001fca0000000000 */
[----:B------:R0:W-:Y:S02]  /*5bf0*/  @!P5 STS [R40+0x18], R43 ;  /* 0x0000182b2800d388 */ /* 0x0001e40000000800 */
.L_x_127:
[----:B------:R-:W-:Y:S05]  /*5c00*/  BSYNC.RECONVERGENT B2 ;  /* 0x0000000000027941 */ /* 0x000fea0003800200 */
.L_x_126:
[----:B------:R-:W-:Y:S01]  /*5c10*/  BSSY.RECONVERGENT B2, `(.L_x_128) ;  /* 0x000000c000027945 */ /* 0x000fe20003800200 */
[----:B------:R-:W-:Y:S02]  /*5c20*/  ISETP.GT.AND P5, PT, R44, UR7, PT ;  /* 0x000000072c007c0c */ /* 0x000fe4000bfa4270 */
[----:B------:R-:W-:Y:S02]  /*5c30*/  IABS R44, R45 ;  /* 0x0000002d002c7213 */ /* 0x000fe40000000000 */
[----:B------:R-:W-:Y:S01]  /*5c40*/  IADD3 R45, PT, PT, -R6, R14, RZ ;  /* 0x0000000e062d7210 */ /* 0x000fe20007ffe1ff */
        /* <DEDUP_REMOVED lines=8> */
.L_x_129:
[----:B------:R-:W-:Y:S05]  /*5cd0*/  BSYNC.RECONVERGENT B2 ;  /* 0x0000000000027941 */ /* 0x000fea0003800200 */
.L_x_128:
        /* <DEDUP_REMOVED lines=9> */
[----:B------:R-:W0:Y:S02]  /*5d70*/  @!P3 LDS R42, [R40+0x20] ;  /* 0x00002000282ab984 */ /* 0x000e240000000800 */
[----:B01234-:R-:W-:-:S05]  /*5d80*/  @!P3 VIADD R43, R42, 0x1 ;  /* 0x000000012a2bb836 */ /* 0x01ffca0000000000 */
[----:B------:R0:W-:Y:S02]  /*5d90*/  @!P3 STS [R40+0x20], R43 ;  /* 0x0000202b2800b388 */ /* 0x0001e40000000800 */
.L_x_131:
[----:B------:R-:W-:Y:S05]  /*5da0*/  BSYNC.RECONVERGENT B2 ;  /* 0x0000000000027941 */ /* 0x000fea0003800200 */
.L_x_130:
[----:B------:R-:W-:Y:S01]  /*5db0*/  BSSY.RECONVERGENT B2, `(.L_x_132) ;  /* 0x000000b000027945 */ /* 0x000fe20003800200 */
[----:B------:R-:W-:Y:S02]  /*5dc0*/  ISETP.GT.AND P3, PT, R44, UR7, PT ;  /* 0x000000072c007c0c */ /* 0x000fe4000bf64270 */
[----:B------:R-:W-:Y:S01]  /*5dd0*/  IABS R44, R45 ;  /* 0x0000002d002c7213 */ /* 0x000fe20000000000 */
[----:B------:R-:W-:Y:S10]  /*5de0*/  @P2 BRA `(.L_x_133) ;  /* 0x00000000001c2947 */ /* 0x000ff40003800000 */
[----:B------:R-:W5:Y:S01]  /*5df0*/  LDS R6, [R41+0x24] ;  /* 0x0000240029067984 */ /* 0x000f620000000800 */
[----:B------:R-:W-:Y:S02]  /*5e00*/  FSETP.GEU.AND P2, PT, R62, R17, PT ;  /* 0x000000113e00720b */ /* 0x000fe40003f4e000 */
[----:B-----5:R-:W-:-:S05]  /*5e10*/  IADD3 R6, PT, PT, R6, 0x1, RZ ;  /* 0x0000000106067810 */ /* 0x020fca0007ffe0ff */
[----:B------:R-:W-:Y:S06]  /*5e20*/  STS [R41+0x24], R6 ;  /* 0x0000240629007388 */ /* 0x000fec0000000800 */
[----:B------:R-:W0:Y:S02]  /*5e30*/  @!P2 LDS R42, [R40+0x24] ;  /* 0x00002400282aa984 */ /* 0x000e240000000800 */
[----:B01234-:R-:W-:-:S05]  /*5e40*/  @!P2 VIADD R43, R42, 0x1 ;  /* 0x000000012a2ba836 */ /* 0x01ffca0000000000 */
[----:B------:R0:W-:Y:S02]  /*5e50*/  @!P2 STS [R40+0x24], R43 ;  /* 0x0000242b2800a388 */ /* 0x0001e40000000800 */
.L_x_133:
[----:B------:R-:W-:Y:S05]  /*5e60*/  BSYNC.RECONVERGENT B2 ;  /* 0x0000000000027941 */ /* 0x000fea0003800200 */
.L_x_132:
[----:B------:R-:W-:Y:S01]  /*5e70*/  BSSY.RECONVERGENT B2, `(.L_x_134) ;  /* 0x000000a000027945 */ /* 0x000fe20003800200 */
[----:B------:R-:W-:-:S03]  /*5e80*/  ISETP.GT.AND P2, PT, R44, UR7, PT ;  /* 0x000000072c007c0c */ /* 0x000fc6000bf44270 */
        /* <DEDUP_REMOVED lines=8> */
.L_x_135:
[----:B------:R-:W-:Y:S05]  /*5f10*/  BSYNC.RECONVERGENT B2 ;  /* 0x0000000000027941 */ /* 0x000fea0003800200 */
.L_x_134:
[----:B------:R-:W-:Y:S04]  /*5f20*/  BSSY.RECONVERGENT B2, `(.L_x_136) ;  /* 0x0000009000027945 */ /* 0x000fe80003800200 */
[----:B------:R-:W-:Y:S05]  /*5f30*/  @P6 BRA `(.L_x_137) ;  /* 0x00000000001c6947 */ /* 0x000fea0003800000 */
[----:B------:R-:W5:Y:S01]  /*5f40*/  LDS R6, [R41+0x2c] ;  /* 0x00002c0029067984 */ /* 0x000f620000000800 */
[----:B------:R-:W-:Y:S02]  /*5f50*/  FSETP.GEU.AND P1, PT, R52, R19, PT ;  /* 0x000000133400720b */ /* 0x000fe40003f2e000 */
[----:B-----5:R-:W-:-:S05]  /*5f60*/  IADD3 R6, PT, PT, R6, 0x1, RZ ;  /* 0x0000000106067810 */ /* 0x020fca0007ffe0ff */
[----:B------:R-:W-:Y:S06]  /*5f70*/  STS [R41+0x2c], R6 ;  /* 0x00002c0629007388 */ /* 0x000fec0000000800 */
[----:B------:R-:W0:Y:S02]  /*5f80*/  @!P1 LDS R42, [R40+0x2c] ;  /* 0x00002c00282a9984 */ /* 0x000e240000000800 */
[----:B01234-:R-:W-:-:S05]  /*5f90*/  @!P1 VIADD R43, R42, 0x1 ;  /* 0x000000012a2b9836 */ /* 0x01ffca0000000000 */
[----:B------:R0:W-:Y:S02]  /*5fa0*/  @!P1 STS [R40+0x2c], R43 ;  /* 0x00002c2b28009388 */ /* 0x0001e40000000800 */
.L_x_137:
[----:B------:R-:W-:Y:S05]  /*5fb0*/  BSYNC.RECONVERGENT B2 ;  /* 0x0000000000027941 */ /* 0x000fea0003800200 */
.L_x_136:
        /* <DEDUP_REMOVED lines=9> */
.L_x_139:
[----:B------:R-:W-:Y:S05]  /*6050*/  BSYNC.RECONVERGENT B2 ;  /* 0x0000000000027941 */ /* 0x000fea0003800200 */
.L_x_138:
        /* <DEDUP_REMOVED lines=9> */
.L_x_141:
[----:B------:R-:W-:Y:S05]  /*60f0*/  BSYNC.RECONVERGENT B2 ;  /* 0x0000000000027941 */ /* 0x000fea0003800200 */
.L_x_140:
        /* <DEDUP_REMOVED lines=9> */
.L_x_143:
[----:B------:R-:W-:Y:S05]  /*6190*/  BSYNC.RECONVERGENT B2 ;  /* 0x0000000000027941 */ /* 0x000fea0003800200 */
.L_x_142:
        /* <DEDUP_REMOVED lines=8> */
.L_x_113:
[----:B------:R-:W-:Y:S05]  /*6220*/  BSYNC.RECONVERGENT B1 ;  /* 0x0000000000017941 */ /* 0x000fea0003800200 */
.L_x_81:
[----:B------:R-:W-:Y:S05]  /*6230*/  @!P0 BRA `(.L_x_144) ;  /* 0xffffffd000148947 */ /* 0x000fea000383ffff */
.L_x_11:
[----:B---3--:R-:W-:Y:S05]  /*6240*/  BSYNC.RECONVERGENT B0 ;  /* 0x0000000000007941 */ /* 0x008fea0003800200 */
.L_x_10:
[----:B------:R-:W3:Y:S01]  /*6250*/  S2R R2, SR_TID.X ;  /* 0x0000000000027919 */ /* 0x000ee20000002100 */
[----:B------:R-:W-:Y:S01]  /*6260*/  BAR.SYNC.DEFER_BLOCKING 0x0 ;  /* 0x0000000000007b1d */ /* 0x000fe20000010000 */
[----:B---3--:R-:W-:-:S13]  /*6270*/  ISETP.GT.U32.AND P0, PT, R2, 0xf, PT ;  /* 0x0000000f0200780c */ /* 0x008fda0003f04070 */
[----:B------:R-:W-:Y:S05]  /*6280*/  @P0 EXIT ;  /* 0x000000000000094d */ /* 0x000fea0003800000 */
[----:B------:R-:W3:Y:S01]  /*6290*/  LDCU UR5, c[0x0][0x360] ;  /* 0x00006c00ff0577ac */ /* 0x000ee20008000800 */
[----:B------:R-:W-:Y:S01]  /*62a0*/  HFMA2 R3, -RZ, RZ, 0, 0 ;  /* 0x00000000ff037431 */ /* 0x000fe200000001ff */
[----:B------:R-:W-:Y:S01]  /*62b0*/  CS2R R4, SRZ ;  /* 0x0000000000047805 */ /* 0x000fe2000001ff00 */
[----:B---3--:R-:W-:Y:S02]  /*62c0*/  UISETP.GE.U32.AND UP0, UPT, UR5, 0x10, UPT ;  /* 0x000000100500788c */ /* 0x008fe4000bf06070 */
[----:B------:R-:W-:-:S07]  /*62d0*/  ULOP3.LUT UR9, UR5, 0xf, URZ, 0xc0, !UPT ;  /* 0x0000000f05097892 */ /* 0x000fce000f8ec0ff */
[----:B------:R-:W-:Y:S05]  /*62e0*/  BRA.U !UP0, `(.L_x_145) ;  /* 0x00000005080c7547 */ /* 0x000fea000b800000 */
[----:B------:R-:W3:Y:S01]  /*62f0*/  S2UR UR7, SR_CgaCtaId ;  /* 0x00000000000779c3 */ /* 0x000ee20000008800 */
[----:B------:R-:W-:Y:S01]  /*6300*/  UMOV UR4, 0x400 ;  /* 0x0000040000047882 */ /* 0x000fe20000000000 */
[----:B------:R-:W-:Y:S01]  /*6310*/  ULOP3.LUT UR12, UR5, 0x7f0, URZ, 0xc0, !UPT ;  /* 0x000007f0050c7892 */ /* 0x000fe2000f8ec0ff */
[----:B012-4-:R-:W-:Y:S01]  /*6320*/  LEA R6, R2, 0x200, 0x2 ;  /* 0x0000020002067811 */ /* 0x017fe200078e10ff */
[----:B------:R-:W-:Y:S01]  /*6330*/  UIADD3 UR6, UPT, UPT, UR4, 0xb80, URZ ;  /* 0x00000b8004067890 */ /* 0x000fe2000fffe0ff */
[----:B------:R-:W-:Y:S01]  /*6340*/  CS2R R4, SRZ ;  /* 0x0000000000047805 */ /* 0x000fe2000001ff00 */
[----:B------:R-:W-:Y:S02]  /*6350*/  UIADD3 UR8, UPT, UPT, UR4, 0x2b80, URZ ;  /* 0x00002b8004087890 */ /* 0x000fe4000fffe0ff */
[----:B------:R-:W-:Y:S01]  /*6360*/  ULOP3.LUT UR4, UR5, 0xfffffff0, URZ, 0xc0, !UPT ;  /* 0xfffffff005047892 */ /* 0x000fe2000f8ec0ff */
[----:B------:R-:W-:-:S03]  /*6370*/  IMAD.U32 R3, RZ, RZ, UR12 ;  /* 0x0000000cff037e24 */ /* 0x000fc6000f8e00ff */
[----:B------:R-:W-:Y:S02]  /*6380*/  UIADD3 UR4, UPT, UPT, -UR4, URZ, URZ ;  /* 0x000000ff04047290 */ /* 0x000fe4000fffe1ff */
[----:B---3--:R-:W-:Y:S02]  /*6390*/  ULEA UR6, UR7, UR6, 0x18 ;  /* 0x0000000607067291 */ /* 0x008fe4000f8ec0ff */
[----:B------:R-:W-:-:S04]  /*63a0*/  ULEA UR8, UR7, UR8, 0x18 ;  /* 0x0000000807087291 */ /* 0x000fc8000f8ec0ff */
[C---:B------:R-:W-:Y:S02]  /*63b0*/  IADD3 R8, PT, PT, R6.reuse, UR6, RZ ;  /* 0x0000000606087c10 */ /* 0x040fe4000fffe0ff */
[----:B------:R-:W-:-:S07]  /*63c0*/  VIADD R6, R6, UR8 ;  /* 0x0000000806067c36 */ /* 0x000fce0008000000 */
.L_x_146:
[----:B------:R-:W-:Y:S01]  /*63d0*/  LDS R9, [R8+-0x200] ;  /* 0xfffe000008097984 */ /* 0x000fe20000000800 */
[----:B------:R-:W-:-:S03]  /*63e0*/  UIADD3 UR4, UPT, UPT, UR4, 0x10, URZ ;  /* 0x0000001004047890 */ /* 0x000fc6000fffe0ff */
[----:B------:R-:W0:Y:S01]  /*63f0*/  LDS R11, [R8+-0x1c0] ;  /* 0xfffe4000080b7984 */ /* 0x000e220000000800 */
[----:B------:R-:W-:-:S03]  /*6400*/  UISETP.NE.AND UP0, UPT, UR4, URZ, UPT ;  /* 0x000000ff0400728c */ /* 0x000fc6000bf05270 */
[----:B------:R-:W-:Y:S04]  /*6410*/  LDS R10, [R6+-0x200] ;  /* 0xfffe0000060a7984 */ /* 0x000fe80000000800 */
[----:B------:R-:W1:Y:S04]  /*6420*/  LDS R12, [R6+-0x1c0] ;  /* 0xfffe4000060c7984 */ /* 0x000e680000000800 */
[----:B------:R-:W-:Y:S04]  /*6430*/  LDS R14, [R8+-0x180] ;  /* 0xfffe8000080e7984 */ /* 0x000fe80000000800 */
[----:B------:R-:W2:Y:S04]  /*6440*/  LDS R15, [R8+-0x140] ;  /* 0xfffec000080f7984 */ /* 0x000ea80000000800 */
[----:B------:R-:W-:Y:S04]  /*6450*/  LDS R13, [R6+-0x180] ;  /* 0xfffe8000060d7984 */ /* 0x000fe80000000800 */
[----:B------:R-:W3:Y:S04]  /*6460*/  LDS R16, [R6+-0x140] ;  /* 0xfffec00006107984 */ /* 0x000ee80000000800 */
[----:B------:R-:W-:Y:S04]  /*6470*/  LDS R18, [R8+-0x100] ;  /* 0xffff000008127984 */ /* 0x000fe80000000800 */
[----:B------:R-:W4:Y:S04]  /*6480*/  LDS R19, [R8+-0xc0] ;  /* 0xffff400008137984 */ /* 0x000f280000000800 */
[----:B------:R-:W-:Y:S04]  /*6490*/  LDS R17, [R6+-0x100] ;  /* 0xffff000006117984 */ /* 0x000fe80000000800 */
[----:B------:R-:W5:Y:S01]  /*64a0*/  LDS R20, [R6+-0xc0] ;  /* 0xffff400006147984 */ /* 0x000f620000000800 */
[----:B0-----:R-:W-:-:S03]  /*64b0*/  IADD3 R9, PT, PT, R11, R9, R4 ;  /* 0x000000090b097210 */ /* 0x001fc60007ffe004 */
[----:B------:R-:W-:Y:S04]  /*64c0*/  LDS R22, [R8+-0x80] ;  /* 0xffff800008167984 */ /* 0x000fe80000000800 */
[----:B------:R-:W0:Y:S01]  /*64d0*/  LDS R23, [R8+-0x40] ;  /* 0xffffc00008177984 */ /* 0x000e220000000800 */
[----:B-1----:R-:W-:-:S03]  /*64e0*/  IADD3 R10, PT, PT, R12, R10, R5 ;  /* 0x0000000a0c0a7210 */ /* 0x002fc60007ffe005 */
[----:B------:R-:W-:Y:S04]  /*64f0*/  LDS R21, [R6+-0x80] ;  /* 0xffff800006157984 */ /* 0x000fe80000000800 */
[----:B------:R-:W1:Y:S01]  /*6500*/  LDS R24, [R6+-0x40] ;  /* 0xffffc00006187984 */ /* 0x000e620000000800 */
[----:B--2---:R-:W-:-:S03]  /*6510*/  IADD3 R9, PT, PT, R15, R14, R9 ;  /* 0x0000000e0f097210 */ /* 0x004fc60007ffe009 */
[----:B------:R-:W-:Y:S04]  /*6520*/  LDS R26, [R8] ;  /* 0x00000000081a7984 */ /* 0x000fe80000000800 */
[----:B------:R-:W2:Y:S01]  /*6530*/  LDS R27, [R8+0x40] ;  /* 0x00004000081b7984 */ /* 0x000ea20000000800 */
[----:B---3--:R-:W-:-:S03]  /*6540*/  IADD3 R10, PT, PT, R16, R13, R10 ;  /* 0x0000000d100a7210 */ /* 0x008fc60007ffe00a */
[----:B------:R-:W-:Y:S04]  /*6550*/  LDS R25, [R6] ;  /* 0x0000000006197984 */ /* 0x000fe80000000800 */
[----:B------:R-:W3:Y:S01]  /*6560*/  LDS R28, [R6+0x40] ;  /* 0x00004000061c7984 */ /* 0x000ee20000000800 */
[----:B----4-:R-:W-:-:S03]  /*6570*/  IADD3 R9, PT, PT, R19, R18, R9 ;  /* 0x0000001213097210 */ /* 0x010fc60007ffe009 */
[----:B------:R-:W-:Y:S04]  /*6580*/  LDS R30, [R8+0x80] ;  /* 0x00008000081e7984 */ /* 0x000fe80000000800 */
[----:B------:R-:W4:Y:S01]  /*6590*/  LDS R31, [R8+0xc0] ;  /* 0x0000c000081f7984 */ /* 0x000f220000000800 */
[----:B-----5:R-:W-:-:S03]  /*65a0*/  IADD3 R10, PT, PT, R20, R17, R10 ;  /* 0x00000011140a7210 */ /* 0x020fc60007ffe00a */
[----:B------:R-:W-:Y:S04]  /*65b0*/  LDS R29, [R6+0x80] ;  /* 0x00008000061d7984 */ /* 0x000fe80000000800 */
[----:B------:R-:W5:Y:S01]  /*65c0*/  LDS R32, [R6+0xc0] ;  /* 0x0000c00006207984 */ /* 0x000f620000000800 */
[----:B0-----:R-:W-:-:S03]  /*65d0*/  IADD3 R9, PT, PT, R23, R22, R9 ;  /* 0x0000001617097210 */ /* 0x001fc60007ffe009 */
[----:B------:R-:W-:Y:S04]  /*65e0*/  LDS R34, [R8+0x100] ;  /* 0x0001000008227984 */ /* 0x000fe80000000800 */
[----:B------:R-:W0:Y:S01]  /*65f0*/  LDS R35, [R8+0x140] ;  /* 0x0001400008237984 */ /* 0x000e220000000800 */
[----:B-1----:R-:W-:-:S03]  /*6600*/  IADD3 R10, PT, PT, R24, R21, R10 ;  /* 0x00000015180a7210 */ /* 0x002fc60007ffe00a */
[----:B------:R-:W-:Y:S04]  /*6610*/  LDS R33, [R6+0x100] ;  /* 0x0001000006217984 */ /* 0x000fe80000000800 */
[----:B------:R-:W1:Y:S01]  /*6620*/  LDS R36, [R6+0x140] ;  /* 0x0001400006247984 */ /* 0x000e620000000800 */
[----:B--2---:R-:W-:-:S03]  /*6630*/  IADD3 R9, PT, PT, R27, R26, R9 ;  /* 0x0000001a1b097210 */ /* 0x004fc60007ffe009 */
[----:B------:R-:W-:Y:S04]  /*6640*/  LDS R38, [R8+0x180] ;  /* 0x0001800008267984 */ /* 0x000fe80000000800 */
[----:B------:R2:W1:Y:S01]  /*6650*/  LDS R39, [R8+0x1c0] ;  /* 0x0001c00008277984 */ /* 0x0004620000000800 */
[----:B---3--:R-:W-:-:S03]  /*6660*/  IADD3 R10, PT, PT, R28, R25, R10 ;  /* 0x000000191c0a7210 */ /* 0x008fc60007ffe00a */
[----:B------:R-:W-:Y:S04]  /*6670*/  LDS R37, [R6+0x180] ;  /* 0x0001800006257984 */ /* 0x000fe80000000800 */
[----:B------:R3:W1:Y:S01]  /*6680*/  LDS R40, [R6+0x1c0] ;  /* 0x0001c00006287984 */ /* 0x0006620000000800 */
[----:B----4-:R-:W-:Y:S02]  /*6690*/  IADD3 R9, PT, PT, R31, R30, R9 ;  /* 0x0000001e1f097210 */ /* 0x010fe40007ffe009 */
[----:B--2---:R-:W-:Y:S02]  /*66a0*/  IADD3 R8, PT, PT, R8, 0x400, RZ ;  /* 0x0000040008087810 */ /* 0x004fe40007ffe0ff */
[----:B-----5:R-:W-:Y:S01]  /*66b0*/  IADD3 R10, PT, PT, R32, R29, R10 ;  /* 0x0000001d200a7210 */ /* 0x020fe20007ffe00a */
[----:B---3--:R-:W-:Y:S01]  /*66c0*/  VIADD R6, R6, 0x400 ;  /* 0x0000040006067836 */ /* 0x008fe20000000000 */
[----:B0-----:R-:W-:-:S02]  /*66d0*/  IADD3 R9, PT, PT, R35, R34, R9 ;  /* 0x0000002223097210 */ /* 0x001fc40007ffe009 */
[----:B-1----:R-:W-:Y:S02]  /*66e0*/  IADD3 R10, PT, PT, R36, R33, R10 ;  /* 0x00000021240a7210 */ /* 0x002fe40007ffe00a */
[----:B------:R-:W-:Y:S02]  /*66f0*/  IADD3 R4, PT, PT, R39, R38, R9 ;  /* 0x0000002627047210 */ /* 0x000fe40007ffe009 */
[----:B------:R-:W-:Y:S01]  /*6700*/  IADD3 R5, PT, PT, R40, R37, R10 ;  /* 0x0000002528057210 */ /* 0x000fe20007ffe00a */
[----:B------:R-:W-:Y:S06]  /*6710*/  BRA.U UP0, `(.L_x_146) ;  /* 0xfffffffd002c7547 */ /* 0x000fec000b83ffff */
.L_x_145:
[----:B------:R-:W-:-:S09]  /*6720*/  UISETP.NE.AND UP0, UPT, UR9, URZ, UPT ;  /* 0x000000ff0900728c */ /* 0x000fd2000bf05270 */
[----:B------:R-:W-:Y:S05]  /*6730*/  BRA.U !UP0, `(.L_x_147) ;  /* 0x0000000508487547 */ /* 0x000fea000b800000 */
[----:B------:R-:W3:Y:S01]  /*6740*/  S2UR UR6, SR_CgaCtaId ;  /* 0x00000000000679c3 */ /* 0x000ee20000008800 */
[----:B------:R-:W-:Y:S01]  /*6750*/  UMOV UR4, 0x400 ;  /* 0x0000040000047882 */ /* 0x000fe20000000000 */
[----:B------:R-:W-:Y:S02]  /*6760*/  UISETP.GE.U32.AND UP0, UPT, UR9, 0x8, UPT ;  /* 0x000000080900788c */ /* 0x000fe4000bf06070 */
[----:B------:R-:W-:Y:S02]  /*6770*/  UIADD3 UR7, UPT, UPT, UR4, 0xb80, URZ ;  /* 0x00000b8004077890 */ /* 0x000fe4000fffe0ff */
[----:B------:R-:W-:Y:S02]  /*6780*/  UIADD3 UR4, UPT, UPT, UR4, 0x2b80, URZ ;  /* 0x00002b8004047890 */ /* 0x000fe4000fffe0ff */
[----:B------:R-:W-:-:S04]  /*6790*/  ULOP3.LUT UR8, UR5, 0x7, URZ, 0xc0, !UPT ;  /* 0x0000000705087892 */ /* 0x000fc8000f8ec0ff */
[----:B------:R-:W-:Y:S02]  /*67a0*/  UISETP.NE.AND UP1, UPT, UR8, URZ, UPT ;  /* 0x000000ff0800728c */ /* 0x000fe4000bf25270 */
[----:B---3--:R-:W-:Y:S02]  /*67b0*/  ULEA UR7, UR6, UR7, 0x18 ;  /* 0x0000000706077291 */ /* 0x008fe4000f8ec0ff */
[----:B------:R-:W-:-:S04]  /*67c0*/  ULEA UR4, UR6, UR4, 0x18 ;  /* 0x0000000406047291 */ /* 0x000fc8000f8ec0ff */
[C---:B-12---:R-:W-:Y:S02]  /*67d0*/  LEA R11, R2.reuse, UR7, 0x6 ;  /* 0x00000007020b7c11 */ /* 0x046fe4000f8e30ff */
[----:B------:R-:W-:-:S03]  /*67e0*/  LEA R9, R2, UR4, 0x6 ;  /* 0x0000000402097c11 */ /* 0x000fc6000f8e30ff */
[C---:B0---4-:R-:W-:Y:S02]  /*67f0*/  IMAD R6, R2.reuse, -0x3c, R11 ;  /* 0xffffffc402067824 */ /* 0x051fe400078e020b */
[----:B------:R-:W-:Y:S01]  /*6800*/  IMAD R8, R2, -0x3c, R9 ;  /* 0xffffffc402087824 */ /* 0x000fe200078e0209 */
[----:B------:R-:W-:Y:S06]  /*6810*/  BRA.U !UP0, `(.L_x_148) ;  /* 0x00000001086c7547 */ /* 0x000fec000b800000 */
[C---:B------:R-:W-:Y:S01]  /*6820*/  LEA R9, R3.reuse, R6, 0x6 ;  /* 0x0000000603097211 */ /* 0x040fe200078e30ff */
[C---:B------:R-:W-:Y:S01]  /*6830*/  IMAD R10, R3.reuse, 0x40, R8 ;  /* 0x00000040030a7824 */ /* 0x040fe200078e0208 */
[----:B------:R-:W-:-:S03]  /*6840*/  IADD3 R3, PT, PT, R3, 0x8, RZ ;  /* 0x0000000803037810 */ /* 0x000fc60007ffe0ff */
[----:B------:R-:W-:Y:S04]  /*6850*/  LDS R11, [R9] ;  /* 0x00000000090b7984 */ /* 0x000fe80000000800 */
[----:B------:R-:W0:Y:S04]  /*6860*/  LDS R13, [R9+0x40] ;  /* 0x00004000090d7984 */ /* 0x000e280000000800 */
[----:B------:R-:W-:Y:S04]  /*6870*/  LDS R12, [R10] ;  /* 0x000000000a0c7984 */ /* 0x000fe80000000800 */
[----:B------:R-:W1:Y:S04]  /*6880*/  LDS R14, [R10+0x40] ;  /* 0x000040000a0e7984 */ /* 0x000e680000000800 */
[----:B------:R-:W-:Y:S04]  /*6890*/  LDS R16, [R9+0x80] ;  /* 0x0000800009107984 */ /* 0x000fe80000000800 */
[----:B------:R-:W2:Y:S04]  /*68a0*/  LDS R17, [R9+0xc0] ;  /* 0x0000c00009117984 */ /* 0x000ea80000000800 */
[----:B------:R-:W-:Y:S04]  /*68b0*/  LDS R15, [R10+0x80] ;  /* 0x000080000a0f7984 */ /* 0x000fe80000000800 */
[----:B------:R-:W3:Y:S04]  /*68c0*/  LDS R18, [R10+0xc0] ;  /* 0x0000c0000a127984 */ /* 0x000ee80000000800 */
[----:B------:R-:W-:Y:S04]  /*68d0*/  LDS R20, [R9+0x100] ;  /* 0x0001000009147984 */ /* 0x000fe80000000800 */
[----:B------:R-:W4:Y:S04]  /*68e0*/  LDS R21, [R9+0x140] ;  /* 0x0001400009157984 */ /* 0x000f280000000800 */
        /* <DEDUP_REMOVED lines=8> */
[----:B--2---:R-:W-:Y:S02]  /*6970*/  IADD3 R11, PT, PT, R17, R16, R11 ;  /* 0x00000010110b7210 */ /* 0x004fe40007ffe00b */
[----:B---3--:R-:W-:Y:S02]  /*6980*/  IADD3 R12, PT, PT, R18, R15, R12 ;  /* 0x0000000f120c7210 */ /* 0x008fe40007ffe00c */
[----:B----4-:R-:W-:Y:S02]  /*6990*/  IADD3 R11, PT, PT, R21, R20, R11 ;  /* 0x00000014150b7210 */ /* 0x010fe40007ffe00b */
[----:B-----5:R-:W-:-:S02]  /*69a0*/  IADD3 R12, PT, PT, R22, R19, R12 ;  /* 0x00000013160c7210 */ /* 0x020fc40007ffe00c */
[----:B0-----:R-:W-:Y:S02]  /*69b0*/  IADD3 R4, PT, PT, R25, R24, R11 ;  /* 0x0000001819047210 */ /* 0x001fe40007ffe00b */
[----:B-1----:R-:W-:-:S07]  /*69c0*/  IADD3 R5, PT, PT, R26, R23, R12 ;  /* 0x000000171a057210 */ /* 0x002fce0007ffe00c */
.L_x_148:
[----:B------:R-:W-:Y:S05]  /*69d0*/  BRA.U !UP1, `(.L_x_147) ;  /* 0x0000000109a07547 */ /* 0x000fea000b800000 */
[----:B------:R-:W-:Y:S02]  /*69e0*/  UISETP.GE.U32.AND UP0, UPT, UR8, 0x4, UPT ;  /* 0x000000040800788c */ /* 0x000fe4000bf06070 */
[----:B------:R-:W-:-:S04]  /*69f0*/  ULOP3.LUT UR4, UR5, 0x3, URZ, 0xc0, !UPT ;  /* 0x0000000305047892 */ /* 0x000fc8000f8ec0ff */
[----:B------:R-:W-:-:S03]  /*6a00*/  UISETP.NE.AND UP1, UPT, UR4, URZ, UPT ;  /* 0x000000ff0400728c */ /* 0x000fc6000bf25270 */
[----:B------:R-:W-:Y:S08]  /*6a10*/  BRA.U !UP0, `(.L_x_149) ;  /* 0x00000001083c7547 */ /* 0x000ff0000b800000 */
[C---:B------:R-:W-:Y:S01]  /*6a20*/  IMAD R6, R3.reuse, 0x40, R6 ;  /* 0x0000004003067824 */ /* 0x040fe200078e0206 */
[C---:B------:R-:W-:Y:S01]  /*6a30*/  LEA R8, R3.reuse, R8, 0x6 ;  /* 0x0000000803087211 */ /* 0x040fe200078e30ff */
[----:B------:R-:W-:-:S03]  /*6a40*/  VIADD R3, R3, 0x4 ;  /* 0x0000000403037836 */ /* 0x000fc60000000000 */
[----:B------:R-:W-:Y:S04]  /*6a50*/  LDS R9, [R6] ;  /* 0x0000000006097984 */ /* 0x000fe80000000800 */
[----:B------:R-:W0:Y:S04]  /*6a60*/  LDS R11, [R6+0x40] ;  /* 0x00004000060b7984 */ /* 0x000e280000000800 */
[----:B------:R-:W-:Y:S04]  /*6a70*/  LDS R10, [R8] ;  /* 0x00000000080a7984 */ /* 0x000fe80000000800 */
[----:B------:R-:W1:Y:S04]  /*6a80*/  LDS R12, [R8+0x40] ;  /* 0x00004000080c7984 */ /* 0x000e680000000800 */
[----:B------:R-:W-:Y:S04]  /*6a90*/  LDS R13, [R6+0x80] ;  /* 0x00008000060d7984 */ /* 0x000fe80000000800 */
[----:B------:R-:W2:Y:S04]  /*6aa0*/  LDS R15, [R6+0xc0] ;  /* 0x0000c000060f7984 */ /* 0x000ea80000000800 */
[----:B------:R-:W-:Y:S04]  /*6ab0*/  LDS R14, [R8+0x80] ;  /* 0x00008000080e7984 */ /* 0x000fe80000000800 */
[----:B------:R-:W3:Y:S01]  /*6ac0*/  LDS R16, [R8+0xc0] ;  /* 0x0000c00008107984 */ /* 0x000ee20000000800 */
[----:B0-----:R-:W-:-:S02]  /*6ad0*/  IADD3 R4, PT, PT, R11, R9, R4 ;  /* 0x000000090b047210 */ /* 0x001fc40007ffe004 */
[----:B-1----:R-:W-:Y:S02]  /*6ae0*/  IADD3 R5, PT, PT, R12, R10, R5 ;  /* 0x0000000a0c057210 */ /* 0x002fe40007ffe005 */
[----:B--2---:R-:W-:Y:S02]  /*6af0*/  IADD3 R4, PT, PT, R15, R13, R4 ;  /* 0x0000000d0f047210 */ /* 0x004fe40007ffe004 */
[----:B---3--:R-:W-:-:S07]  /*6b00*/  IADD3 R5, PT, PT, R16, R14, R5 ;  /* 0x0000000e10057210 */ /* 0x008fce0007ffe005 */
.L_x_149:
[----:B------:R-:W-:Y:S05]  /*6b10*/  BRA.U !UP1, `(.L_x_147) ;  /* 0x0000000109507547 */ /* 0x000fea000b800000 */
[----:B------:R-:W0:Y:S01]  /*6b20*/  S2UR UR7, SR_CgaCtaId ;  /* 0x00000000000779c3 */ /* 0x000e220000008800 */
[----:B------:R-:W-:Y:S01]  /*6b30*/  UMOV UR5, 0x400 ;  /* 0x0000040000057882 */ /* 0x000fe20000000000 */
[----:B------:R-:W-:Y:S01]  /*6b40*/  LEA R2, R3, R2, 0x4 ;  /* 0x0000000203027211 */ /* 0x000fe200078e20ff */
[----:B------:R-:W-:Y:S02]  /*6b50*/  UIADD3 UR6, UPT, UPT, UR5, 0x2b80, URZ ;  /* 0x00002b8005067890 */ /* 0x000fe4000fffe0ff */
[----:B------:R-:W-:Y:S02]  /*6b60*/  UIADD3 UR5, UPT, UPT, UR5, 0xb80, URZ ;  /* 0x00000b8005057890 */ /* 0x000fe4000fffe0ff */
[----:B------:R-:W-:Y:S01]  /*6b70*/  IMAD.SHL.U32 R2, R2, 0x4, RZ ;  /* 0x0000000402027824 */ /* 0x000fe200078e00ff */
[----:B------:R-:W-:Y:S02]  /*6b80*/  UIADD3 UR4, UPT, UPT, -UR4, URZ, URZ ;  /* 0x000000ff04047290 */ /* 0x000fe4000fffe1ff */
[----:B0-----:R-:W-:-:S02]  /*6b90*/  ULEA UR6, UR7, UR6, 0x18 ;  /* 0x0000000607067291 */ /* 0x001fc4000f8ec0ff */
[----:B------:R-:W-:-:S04]  /*6ba0*/  ULEA UR5, UR7, UR5, 0x18 ;  /* 0x0000000507057291 */ /* 0x000fc8000f8ec0ff */
[C---:B------:R-:W-:Y:S02]  /*6bb0*/  IADD3 R3, PT, PT, R2.reuse, UR6, RZ ;  /* 0x0000000602037c10 */ /* 0x040fe4000fffe0ff */
[----:B------:R-:W-:-:S07]  /*6bc0*/  VIADD R2, R2, UR5 ;  /* 0x0000000502027c36 */ /* 0x000fce0008000000 */
.L_x_150:
[----:B------:R0:W1:Y:S01]  /*6bd0*/  LDS R9, [R2] ;  /* 0x0000000002097984 */ /* 0x0000620000000800 */
[----:B------:R-:W-:-:S03]  /*6be0*/  UIADD3 UR4, UPT, UPT, UR4, 0x1, URZ ;  /* 0x0000000104047890 */ /* 0x000fc6000fffe0ff */
[----:B------:R2:W3:Y:S01]  /*6bf0*/  LDS R6, [R3] ;  /* 0x0000000003067984 */ /* 0x0004e20000000800 */
[----:B------:R-:W-:Y:S01]  /*6c00*/  UISETP.NE.AND UP0, UPT, UR4, URZ, UPT ;  /* 0x000000ff0400728c */ /* 0x000fe2000bf05270 */
[----:B0-----:R-:W-:Y:S01]  /*6c10*/  IADD3 R2, PT, PT, R2, 0x40, RZ ;  /* 0x0000004002027810 */ /* 0x001fe20007ffe0ff */
[----:B--2---:R-:W-:Y:S01]  /*6c20*/  VIADD R3, R3, 0x40 ;  /* 0x0000004003037836 */ /* 0x004fe20000000000 */
[----:B-1----:R-:W-:Y:S01]  /*6c30*/  IADD3 R4, PT, PT, R9, R4, RZ ;  /* 0x0000000409047210 */ /* 0x002fe20007ffe0ff */
[----:B---3--:R-:W-:-:S05]  /*6c40*/  IMAD.IADD R5, R6, 0x1, R5 ;  /* 0x0000000106057824 */ /* 0x008fca00078e0205 */
[----:B------:R-:W-:Y:S05]  /*6c50*/  BRA.U UP0, `(.L_x_150) ;  /* 0xfffffffd00dc7547 */ /* 0x000fea000b83ffff */
.L_x_147:
[----:B------:R-:W-:-:S13]  /*6c60*/  ISETP.GE.AND P0, PT, R7, R0, PT ;  /* 0x000000000700720c */ /* 0x000fda0003f06270 */
[----:B------:R-:W-:Y:S05]  /*6c70*/  @P0 EXIT ;  /* 0x000000000000094d */ /* 0x000fea0003800000 */
[----:B0-----:R-:W0:Y:S01]  /*6c80*/  I2F.F64 R14, R5 ;  /* 0x00000005000e7312 */ /* 0x001e220000201c00 */
[----:B------:R-:W-:Y:S01]  /*6c90*/  MOV R2, 0x1 ;  /* 0x0000000100027802 */ /* 0x000fe20000000f00 */
[----:B------:R-:W-:Y:S06]  /*6ca0*/  BSSY.RECONVERGENT B0, `(.L_x_151) ;  /* 0x0000013000007945 */ /* 0x000fec0003800200 */
[----:B------:R-:W3:Y:S08]  /*6cb0*/  I2F.F64 R12, R4 ;  /* 0x00000004000c7312 */ /* 0x000ef00000201c00 */
[----:B0-----:R-:W0:Y:S01]  /*6cc0*/  MUFU.RCP64H R3, R15 ;  /* 0x0000000f00037308 */ /* 0x001e220000001800 */
[----:B---3--:R-:W-:Y:S01]  /*6cd0*/  FSETP.GEU.AND P1, PT, |R13|, 6.5827683646048100446e-37, PT ;  /* 0x036000000d00780b */ /* 0x008fe20003f2e200 */
[----:B0-----:R-:W-:-:S08]  /*6ce0*/  DFMA R8, -R14, R2, 1 ;  /* 0x3ff000000e08742b */ /* 0x001fd00000000102 */
[----:B------:R-:W-:-:S08]  /*6cf0*/  DFMA R8, R8, R8, R8 ;  /* 0x000000080808722b */ /* 0x000fd00000000008 */
[----:B------:R-:W-:-:S08]  /*6d00*/  DFMA R8, R2, R8, R2 ;  /* 0x000000080208722b */ /* 0x000fd00000000002 */
[----:B------:R-:W-:-:S08]  /*6d10*/  DFMA R2, -R14, R8, 1 ;  /* 0x3ff000000e02742b */ /* 0x000fd00000000108 */
[----:B------:R-:W-:-:S08]  /*6d20*/  DFMA R2, R8, R2, R8 ;  /* 0x000000020802722b */ /* 0x000fd00000000008 */
[----:B------:R-:W-:-:S08]  /*6d30*/  DMUL R8, R12, R2 ;  /* 0x000000020c087228 */ /* 0x000fd00000000000 */
[----:B-12---:R-:W-:-:S08]  /*6d40*/  DFMA R10, -R14, R8, R12 ;  /* 0x000000080e0a722b */ /* 0x006fd0000000010c */
[----:B------:R-:W-:-:S10]  /*6d50*/  DFMA R2, R2, R10, R8 ;  /* 0x0000000a0202722b */ /* 0x000fd40000000008 */
[----:B------:R-:W-:-:S05]  /*6d60*/  FFMA R0, RZ, R15, R3 ;  /* 0x0000000fff007223 */ /* 0x000fca0000000003 */
[----:B------:R-:W-:-:S13]  /*6d70*/  FSETP.GT.AND P0, PT, |R0|, 1.469367938527859385e-39, PT ;  /* 0x001000000000780b */ /* 0x000fda0003f04200 */
[----:B------:R-:W-:Y:S05]  /*6d80*/  @P0 BRA P1, `(.L_x_152) ;  /* 0x0000000000100947 */ /* 0x000fea0000800000 */
[----:B------:R-:W-:-:S07]  /*6d90*/  MOV R0, 0x6db0 ;  /* 0x00006db000007802 */ /* 0x000fce0000000f00 */
[----:B----4-:R-:W-:Y:S05]  /*6da0*/  CALL.REL.NOINC `($__internal_0_$__cuda_sm20_div_rn_f64_full) ;  /* 0x0000000000207944 */ /* 0x010fea0003c00000 */
[----:B------:R-:W-:Y:S01]  /*6db0*/  IMAD.MOV.U32 R2, RZ, RZ, R10 ;  /* 0x000000ffff027224 */ /* 0x000fe200078e000a */
[----:B------:R-:W-:-:S07]  /*6dc0*/  MOV R3, R11 ;  /* 0x0000000b00037202 */ /* 0x000fce0000000f00 */
.L_x_152:
[----:B------:R-:W-:Y:S05]  /*6dd0*/  BSYNC.RECONVERGENT B0 ;  /* 0x0000000000007941 */ /* 0x000fea0003800200 */
.L_x_151:
[----:B------:R-:W0:Y:S01]  /*6de0*/  LDC.64 R4, c[0x0][0x380] ;  /* 0x0000e000ff047b82 */ /* 0x000e220000000a00 */
[----:B------:R-:W1:Y:S01]  /*6df0*/  F2F.F32.F64 R3, R2 ;  /* 0x0000000200037310 */ /* 0x000e620000301000 */
[----:B0-----:R-:W-:-:S05]  /*6e00*/  IMAD.WIDE R4, R7, 0x4, R4 ;  /* 0x0000000407047825 */ /* 0x001fca00078e0204 */
[----:B-1----:R-:W-:Y:S01]  /*6e10*/  STG.E desc[UR10][R4.64], R3 ;  /* 0x0000000304007986 */ /* 0x002fe2000c10190a */
[----:B------:R-:W-:Y:S05]  /*6e20*/  EXIT ;  /* 0x000000000000794d */ /* 0x000fea0003800000 */
        .weak           $__internal_0_$__cuda_sm20_div_rn_f64_full
        .type           $__internal_0_$__cuda_sm20_div_rn_f64_full,@function
        .size           $__internal_0_$__cuda_sm20_div_rn_f64_full,(.L_x_159 - $__internal_0_$__cuda_sm20_div_rn_f64_full)
$__internal_0_$__cuda_sm20_div_rn_f64_full:
[C---:B------:R-:W-:Y:S01]  /*6e30*/  FSETP.GEU.AND P0, PT, |R15|.reuse, 1.469367938527859385e-39, PT ;  /* 0x001000000f00780b */ /* 0x040fe20003f0e200 */
[--C-:B------:R-:W-:Y:S01]  /*6e40*/  IMAD.MOV.U32 R2, RZ, RZ, R14.reuse ;  /* 0x000000ffff027224 */ /* 0x100fe200078e000e */
[----:B------:R-:W-:Y:S01]  /*6e50*/  LOP3.LUT R4, R15, 0x800fffff, RZ, 0xc0, !PT ;  /* 0x800fffff0f047812 */ /* 0x000fe200078ec0ff */
[----:B------:R-:W-:Y:S01]  /*6e60*/  IMAD.MOV.U32 R17, RZ, RZ, R13 ;  /* 0x000000ffff117224 */ /* 0x000fe200078e000d */
[----:B------:R-:W-:Y:S01]  /*6e70*/  MOV R3, R15 ;  /* 0x0000000f00037202 */ /* 0x000fe20000000f00 */
[----:B------:R-:W-:Y:S01]  /*6e80*/  HFMA2 R8, -RZ, RZ, 0, 5.9604644775390625e-08 ;  /* 0x00000001ff087431 */ /* 0x000fe200000001ff */
[----:B------:R-:W-:Y:S01]  /*6e90*/  LOP3.LUT R5, R4, 0x3ff00000, RZ, 0xfc, !PT ;  /* 0x3ff0000004057812 */ /* 0x000fe200078efcff */
[----:B------:R-:W-:Y:S01]  /*6ea0*/  IMAD.MOV.U32 R4, RZ, RZ, R14 ;  /* 0x000000ffff047224 */ /* 0x000fe200078e000e */
[C---:B------:R-:W-:Y:S01]  /*6eb0*/  FSETP.GEU.AND P2, PT, |R17|.reuse, 1.469367938527859385e-39, PT ;  /* 0x001000001100780b */ /* 0x040fe20003f4e200 */
[----:B------:R-:W-:Y:S01]  /*6ec0*/  IMAD.MOV.U32 R18, RZ, RZ, 0x1ca00000 ;  /* 0x1ca00000ff127424 */ /* 0x000fe200078e00ff */
[----:B------:R-:W-:Y:S01]  /*6ed0*/  LOP3.LUT R21, R17, 0x7ff00000, RZ, 0xc0, !PT ;  /* 0x7ff0000011157812 */ /* 0x000fe200078ec0ff */
[----:B------:R-:W-:Y:S01]  /*6ee0*/  BSSY.RECONVERGENT B1, `(.L_x_153) ;  /* 0x0000051000017945 */ /* 0x000fe20003800200 */
[----:B------:R-:W-:Y:S01]  /*6ef0*/  LOP3.LUT R20, R15, 0x7ff00000, RZ, 0xc0, !PT ;  /* 0x7ff000000f147812 */ /* 0x000fe200078ec0ff */
[----:B------:R-:W-:Y:S01]  /*6f00*/  @!P0 DMUL R4, R2, 8.98846567431157953865e+307 ;  /* 0x7fe0000002048828 */ /* 0x000fe20000000000 */
[----:B------:R-:W-:-:S02]  /*6f10*/  MOV R16, R12 ;  /* 0x0000000c00107202 */ /* 0x000fc40000000f00 */
[----:B------:R-:W-:Y:S02]  /*6f20*/  ISETP.GE.U32.AND P1, PT, R21, R20, PT ;  /* 0x000000141500720c */ /* 0x000fe40003f26070 */
[----:B------:R-:W-:Y:S01]  /*6f30*/  MOV R19, R21 ;  /* 0x0000001500137202 */ /* 0x000fe20000000f00 */
[----:B------:R-:W0:Y:S02]  /*6f40*/  MUFU.RCP64H R9, R5 ;  /* 0x0000000500097308 */ /* 0x000e240000001800 */
[----:B------:R-:W-:-:S04]  /*6f50*/  @!P2 LOP3.LUT R6, R3, 0x7ff00000, RZ, 0xc0, !PT ;  /* 0x7ff000000306a812 */ /* 0x000fc800078ec0ff */
[----:B------:R-:W-:Y:S01]  /*6f60*/  @!P2 ISETP.GE.U32.AND P3, PT, R21, R6, PT ;  /* 0x000000061500a20c */ /* 0x000fe20003f66070 */
[----:B------:R-:W-:Y:S01]  /*6f70*/  IMAD.MOV.U32 R6, RZ, RZ, R20 ;  /* 0x000000ffff067224 */ /* 0x000fe200078e0014 */
[----:B------:R-:W-:-:S05]  /*6f80*/  @!P0 LOP3.LUT R6, R5, 0x7ff00000, RZ, 0xc0, !PT ;  /* 0x7ff0000005068812 */ /* 0x000fca00078ec0ff */
[----:B------:R-:W-:Y:S01]  /*6f90*/  VIADD R22, R6, 0xffffffff ;  /* 0xffffffff06167836 */ /* 0x000fe20000000000 */
[----:B0-----:R-:W-:-:S08]  /*6fa0*/  DFMA R10, R8, -R4, 1 ;  /* 0x3ff00000080a742b */ /* 0x001fd00000000804 */
[----:B------:R-:W-:-:S08]  /*6fb0*/  DFMA R10, R10, R10, R10 ;  /* 0x0000000a0a0a722b */ /* 0x000fd0000000000a */
[----:B------:R-:W-:Y:S01]  /*6fc0*/  DFMA R12, R8, R10, R8 ;  /* 0x0000000a080c722b */ /* 0x000fe20000000008 */
[C---:B------:R-:W-:Y:S01]  /*6fd0*/  @!P2 SEL R11, R18.reuse, 0x63400000, !P3 ;  /* 0x63400000120ba807 */ /* 0x040fe20005800000 */
[----:B------:R-:W-:Y:S01]  /*6fe0*/  @!P2 IMAD.MOV.U32 R10, RZ, RZ, RZ ;  /* 0x000000ffff0aa224 */ /* 0x000fe200078e00ff */
[----:B------:R-:W-:Y:S02]  /*6ff0*/  SEL R9, R18, 0x63400000, !P1 ;  /* 0x6340000012097807 */ /* 0x000fe40004800000 */
[--C-:B------:R-:W-:Y:S02]  /*7000*/  @!P2 LOP3.LUT R11, R11, 0x80000000, R17.reuse, 0xf8, !PT ;  /* 0x800000000b0ba812 */ /* 0x100fe400078ef811 */
[----:B------:R-:W-:Y:S01]  /*7010*/  LOP3.LUT R9, R9, 0x800fffff, R17, 0xf8, !PT ;  /* 0x800fffff09097812 */ /* 0x000fe200078ef811 */
[----:B------:R-:W-:Y:S01]  /*7020*/  DFMA R14, R12, -R4, 1 ;  /* 0x3ff000000c0e742b */ /* 0x000fe20000000804 */
[----:B------:R-:W-:Y:S02]  /*7030*/  @!P2 LOP3.LUT R11, R11, 0x100000, RZ, 0xfc, !PT ;  /* 0x001000000b0ba812 */ /* 0x000fe400078efcff */
[----:B------:R-:W-:-:S05]  /*7040*/  MOV R8, R16 ;  /* 0x0000001000087202 */ /* 0x000fca0000000f00 */
[----:B------:R-:W-:Y:S02]  /*7050*/  DFMA R14, R12, R14, R12 ;  /* 0x0000000e0c0e722b */ /* 0x000fe4000000000c */
[----:B------:R-:W-:-:S08]  /*7060*/  @!P2 DFMA R8, R8, 2, -R10 ;  /* 0x400000000808a82b */ /* 0x000fd0000000080a */
[----:B------:R-:W-:Y:S02]  /*7070*/  DMUL R10, R14, R8 ;  /* 0x000000080e0a7228 */ /* 0x000fe40000000000 */
[----:B------:R-:W-:-:S04]  /*7080*/  @!P2 LOP3.LUT R19, R9, 0x7ff00000, RZ, 0xc0, !PT ;  /* 0x7ff000000913a812 */ /* 0x000fc800078ec0ff */
[----:B------:R-:W-:Y:S02]  /*7090*/  IADD3 R20, PT, PT, R19, -0x1, RZ ;  /* 0xffffffff13147810 */ /* 0x000fe40007ffe0ff */
[----:B------:R-:W-:Y:S02]  /*70a0*/  DFMA R12, R10, -R4, R8 ;  /* 0x800000040a0c722b */ /* 0x000fe40000000008 */
[----:B------:R-:W-:-:S04]  /*70b0*/  ISETP.GT.U32.AND P0, PT, R20, 0x7feffffe, PT ;  /* 0x7feffffe1400780c */ /* 0x000fc80003f04070 */
[----:B------:R-:W-:Y:S02]  /*70c0*/  ISETP.GT.U32.OR P0, PT, R22, 0x7feffffe, P0 ;  /* 0x7feffffe1600780c */ /* 0x000fe40000704470 */
[----:B------:R-:W-:-:S11]  /*70d0*/  DFMA R14, R14, R12, R10 ;  /* 0x0000000c0e0e722b */ /* 0x000fd6000000000a */
[----:B------:R-:W-:Y:S05]  /*70e0*/  @P0 BRA `(.L_x_154) ;  /* 0x00000000006c0947 */ /* 0x000fea0003800000 */
[----:B------:R-:W-:Y:S02]  /*70f0*/  LOP3.LUT R10, R3, 0x7ff00000, RZ, 0xc0, !PT ;  /* 0x7ff00000030a7812 */ /* 0x000fe400078ec0ff */
[----:B------:R-:W-:Y:S02]  /*7100*/  MOV R12, RZ ;  /* 0x000000ff000c7202 */ /* 0x000fe40000000f00 */
[CC--:B------:R-:W-:Y:S02]  /*7110*/  VIADDMNMX R6, R21.reuse, -R10.reuse, 0xb9600000, !PT ;  /* 0xb960000015067446 */ /* 0x0c0fe4000780090a */
[----:B------:R-:W-:Y:S02]  /*7120*/  ISETP.GE.U32.AND P0, PT, R21, R10, PT ;  /* 0x0000000a1500720c */ /* 0x000fe40003f06070 */
[----:B------:R-:W-:Y:S02]  /*7130*/  VIMNMX R6, PT, PT, R6, 0x46a00000, PT ;  /* 0x46a0000006067848 */ /* 0x000fe40003fe0100 */
[----:B------:R-:W-:-:S04]  /*7140*/  SEL R11, R18, 0x63400000, !P0 ;  /* 0x63400000120b7807 */ /* 0x000fc80004000000 */
[----:B------:R-:W-:-:S05]  /*7150*/  IADD3 R6, PT, PT, -R11, R6, RZ ;  /* 0x000000060b067210 */ /* 0x000fca0007ffe1ff */
[----:B------:R-:W-:-:S06]  /*7160*/  VIADD R13, R6, 0x7fe00000 ;  /* 0x7fe00000060d7836 */ /* 0x000fcc0000000000 */
[----:B------:R-:W-:-:S10]  /*7170*/  DMUL R10, R14, R12 ;  /* 0x0000000c0e0a7228 */ /* 0x000fd40000000000 */
[----:B------:R-:W-:-:S13]  /*7180*/  FSETP.GTU.AND P0, PT, |R11|, 1.469367938527859385e-39, PT ;  /* 0x001000000b00780b */ /* 0x000fda0003f0c200 */
[----:B------:R-:W-:Y:S05]  /*7190*/  @P0 BRA `(.L_x_155) ;  /* 0x0000000000940947 */ /* 0x000fea0003800000 */
[----:B------:R-:W-:Y:S01]  /*71a0*/  DFMA R4, R14, -R4, R8 ;  /* 0x800000040e04722b */ /* 0x000fe20000000008 */
[----:B------:R-:W-:-:S09]  /*71b0*/  IMAD.MOV.U32 R12, RZ, RZ, RZ ;  /* 0x000000ffff0c7224 */ /* 0x000fd200078e00ff */
[C---:B------:R-:W-:Y:S02]  /*71c0*/  FSETP.NEU.AND P0, PT, R5.reuse, RZ, PT ;  /* 0x000000ff0500720b */ /* 0x040fe40003f0d000 */
[----:B------:R-:W-:-:S04]  /*71d0*/  LOP3.LUT R9, R5, 0x80000000, R3, 0x48, !PT ;  /* 0x8000000005097812 */ /* 0x000fc800078e4803 */
[----:B------:R-:W-:-:S07]  /*71e0*/  LOP3.LUT R13, R9, R13, RZ, 0xfc, !PT ;  /* 0x0000000d090d7212 */ /* 0x000fce00078efcff */
[----:B------:R-:W-:Y:S05]  /*71f0*/  @!P0 BRA `(.L_x_155) ;  /* 0x00000000007c8947 */ /* 0x000fea0003800000 */
[----:B------:R-:W-:Y:S01]  /*7200*/  IADD3 R3, PT, PT, -R6, RZ, RZ ;  /* 0x000000ff06037210 */ /* 0x000fe20007ffe1ff */
[----:B------:R-:W-:Y:S01]  /*7210*/  IMAD.MOV.U32 R2, RZ, RZ, RZ ;  /* 0x000000ffff027224 */ /* 0x000fe200078e00ff */
[----:B------:R-:W-:-:S05]  /*7220*/  DMUL.RP R12, R14, R12 ;  /* 0x0000000c0e0c7228 */ /* 0x000fca0000008000 */
[----:B------:R-:W-:-:S05]  /*7230*/  DFMA R2, R10, -R2, R14 ;  /* 0x800000020a02722b */ /* 0x000fca000000000e */
[----:B------:R-:W-:Y:S02]  /*7240*/  LOP3.LUT R9, R13, R9, RZ, 0x3c, !PT ;  /* 0x000000090d097212 */ /* 0x000fe400078e3cff */
[----:B------:R-:W-:-:S04]  /*7250*/  IADD3 R2, PT, PT, -R6, -0x43300000, RZ ;  /* 0xbcd0000006027810 */ /* 0x000fc80007ffe1ff */
[----:B------:R-:W-:-:S04]  /*7260*/  FSETP.NEU.AND P0, PT, |R3|, R2, PT ;  /* 0x000000020300720b */ /* 0x000fc80003f0d200 */
[----:B------:R-:W-:Y:S02]  /*7270*/  FSEL R10, R12, R10, !P0 ;  /* 0x0000000a0c0a7208 */ /* 0x000fe40004000000 */
[----:B------:R-:W-:Y:S01]  /*7280*/  FSEL R11, R9, R11, !P0 ;  /* 0x0000000b090b7208 */ /* 0x000fe20004000000 */
[----:B------:R-:W-:Y:S06]  /*7290*/  BRA `(.L_x_155) ;  /* 0x0000000000547947 */ /* 0x000fec0003800000 */
.L_x_154:
[----:B------:R-:W-:-:S14]  /*72a0*/  DSETP.NAN.AND P0, PT, R16, R16, PT ;  /* 0x000000101000722a */ /* 0x000fdc0003f08000 */
[----:B------:R-:W-:Y:S05]  /*72b0*/  @P0 BRA `(.L_x_156) ;  /* 0x0000000000440947 */ /* 0x000fea0003800000 */
[----:B------:R-:W-:-:S14]  /*72c0*/  DSETP.NAN.AND P0, PT, R2, R2, PT ;  /* 0x000000020200722a */ /* 0x000fdc0003f08000 */
[----:B------:R-:W-:Y:S05]  /*72d0*/  @P0 BRA `(.L_x_157) ;  /* 0x0000000000300947 */ /* 0x000fea0003800000 */
[----:B------:R-:W-:Y:S01]  /*72e0*/  ISETP.NE.AND P0, PT, R19, R6, PT ;  /* 0x000000061300720c */ /* 0x000fe20003f05270 */
[----:B------:R-:W-:Y:S01]  /*72f0*/  IMAD.MOV.U32 R11, RZ, RZ, -0x80000 ;  /* 0xfff80000ff0b7424 */ /* 0x000fe200078e00ff */
[----:B------:R-:W-:-:S11]  /*7300*/  MOV R10, 0x0 ;  /* 0x00000000000a7802 */ /* 0x000fd60000000f00 */
[----:B------:R-:W-:Y:S05]  /*7310*/  @!P0 BRA `(.L_x_155) ;  /* 0x0000000000348947 */ /* 0x000fea0003800000 */
[----:B------:R-:W-:Y:S02]  /*7320*/  ISETP.NE.AND P0, PT, R19, 0x7ff00000, PT ;  /* 0x7ff000001300780c */ /* 0x000fe40003f05270 */
[----:B------:R-:W-:Y:S02]  /*7330*/  LOP3.LUT R11, R17, 0x80000000, R3, 0x48, !PT ;  /* 0x80000000110b7812 */ /* 0x000fe400078e4803 */
[----:B------:R-:W-:-:S13]  /*7340*/  ISETP.EQ.OR P0, PT, R6, RZ, !P0 ;  /* 0x000000ff0600720c */ /* 0x000fda0004702670 */
[----:B------:R-:W-:Y:S02]  /*7350*/  @P0 LOP3.LUT R2, R11, 0x7ff00000, RZ, 0xfc, !PT ;  /* 0x7ff000000b020812 */ /* 0x000fe400078efcff */
[----:B------:R-:W-:Y:S01]  /*7360*/  @!P0 MOV R10, RZ ;  /* 0x000000ff000a8202 */ /* 0x000fe20000000f00 */
[----:B------:R-:W-:Y:S01]  /*7370*/  @P0 IMAD.MOV.U32 R10, RZ, RZ, RZ ;  /* 0x000000ffff0a0224 */ /* 0x000fe200078e00ff */
[----:B------:R-:W-:Y:S01]  /*7380*/  @P0 MOV R11, R2 ;  /* 0x00000002000b0202 */ /* 0x000fe20000000f00 */
[----:B------:R-:W-:Y:S06]  /*7390*/  BRA `(.L_x_155) ;  /* 0x0000000000147947 */ /* 0x000fec0003800000 */
.L_x_157:
[----:B------:R-:W-:Y:S01]  /*73a0*/  LOP3.LUT R11, R3, 0x80000, RZ, 0xfc, !PT ;  /* 0x00080000030b7812 */ /* 0x000fe200078efcff */
[----:B------:R-:W-:Y:S01]  /*73b0*/  IMAD.MOV.U32 R10, RZ, RZ, R2 ;  /* 0x000000ffff0a7224 */ /* 0x000fe200078e0002 */
[----:B------:R-:W-:Y:S06]  /*73c0*/  BRA `(.L_x_155) ;  /* 0x0000000000087947 */ /* 0x000fec0003800000 */
.L_x_156:
[----:B------:R-:W-:Y:S02]  /*73d0*/  LOP3.LUT R11, R17, 0x80000, RZ, 0xfc, !PT ;  /* 0x00080000110b7812 */ /* 0x000fe400078efcff */
[----:B------:R-:W-:-:S07]  /*73e0*/  MOV R10, R16 ;  /* 0x00000010000a7202 */ /* 0x000fce0000000f00 */
.L_x_155:
[----:B------:R-:W-:Y:S05]  /*73f0*/  BSYNC.RECONVERGENT B1 ;  /* 0x0000000000017941 */ /* 0x000fea0003800200 */
.L_x_153:
[----:B------:R-:W-:Y:S02]  /*7400*/  HFMA2 R3, -RZ, RZ, 0, 0 ;  /* 0x00000000ff037431 */ /* 0x000fe400000001ff */
[----:B------:R-:W-:-:S04]  /*7410*/  IMAD.MOV.U32 R2, RZ, RZ, R0 ;  /* 0x000000ffff027224 */ /* 0x000fc800078e0000 */
[----:B------:R-:W-:Y:S05]  /*7420*/  RET.REL.NODEC R2 `(_Z12jrc_cuda_rhoPfPKfPKiS3_f) ;  /* 0xffffff8802f47950 */ /* 0x000fea0003c3ffff */
.L_x_158:
[----:B------:R-:W-:-:S00]  /*7430*/  BRA `(.L_x_158) ;  /* 0xfffffffc00fc7947 */ /* 0x000fc0000383ffff */
[----:B------:R-:W-:-:S00]  /*7440*/  NOP ;  /* 0x0000000000007918 */ /* 0x000fc00000000000 */
        /* <DEDUP_REMOVED lines=11> */
.L_x_159:


//--------------------- .nv.shared._Z12jrc_cuda_rhoPfPKfPKiS3_f --------------------------
	.section	.nv.shared._Z12jrc_cuda_rhoPfPKfPKiS3_f,"aw",@nobits
	.sectionflags	@""
	.align	4
.nv.shared._Z12jrc_cuda_rhoPfPKfPKiS3_f:
	.zero		20416


//--------------------- .nv.shared.reserved.0     --------------------------
	.section	.nv.shared.reserved.0,"aw",@nobits
	.weak		__nv_reservedSMEM_offset_0_alias
	.size		__nv_reservedSMEM_offset_0_alias, 0, 64
	.other		__nv_reservedSMEM_offset_0_alias,@"STO_CUDA_RESERVED_SHARED STV_DEFAULT"
__nv_reservedSMEM_offset_0_alias:
	.zero		0
	.zero		64


//--------------------- .nv.constant0._Z12jrc_cuda_rhoPfPKfPKiS3_f --------------------------
	.section	.nv.constant0._Z12jrc_cuda_rhoPfPKfPKiS3_f,"a",@progbits
	.sectionflags	@""
	.align	4
.nv.constant0._Z12jrc_cuda_rhoPfPKfPKiS3_f:
	.zero		932


//--------------------- SYMBOLS --------------------------

	.type		.nv.reservedSmem.offset0,@object
	.size		.nv.reservedSmem.offset0,0x4
	.type		.nv.reservedSmem.cap,@object
	.size		.nv.reservedSmem.cap,0x4
